	.target	sm_90a

	.elftype	@"ET_EXEC"


//--------------------- .note.nv.tkinfo           --------------------------
	.section	.note.nv.tkinfo,"",@"SHT_NOTE"
	.sectionflags	@"SHF_NOTE_NV_TKINFO"
	.tkinfo
        /*0018*/ 	.word	0x00000002
        /*0030*/ 	.string	""
        /*0030*/ 	.string	"ptxas"
        /*0030*/ 	.string	"Cuda compilation tools, release 13.0, V13.0.88"
        /*0030*/ 	.string	"Build cuda_13.0.r13.0/compiler.36424714_0"
        /*0030*/ 	.string	"-arch sm_90a -m 64 "



//--------------------- .note.nv.cuinfo           --------------------------
	.section	.note.nv.cuinfo,"",@"SHT_NOTE"
	.sectionflags	@"SHF_NOTE_NV_CUINFO"
        /*0018*/ 	.short	0x0002
        /*001a*/ 	.short	0x005a
        /*001c*/ 	.short	0x0082
	.zero		2


//--------------------- .nv.info                  --------------------------
	.section	.nv.info,"",@"SHT_CUDA_INFO"
	.align	4


	//----- nvinfo : EIATTR_REGCOUNT
	.align		4
        /*0000*/ 	.byte	0x04, 0x2f
        /*0002*/ 	.short	(.L_12 - .L_11)
	.align		4
.L_11:
        /*0004*/ 	.word	index@(_ZN7cutlass13device_kernelINS_4conv6kernel13ConvUniversalINS1_16ConvProblemShapeILNS1_8OperatorE0ELi2EEENS1_10collective14CollectiveConvINS1_46MainloopSm90TmaGmmaWarpSpecializedImplicitGemmILS5_0ELi14ELi2EN4cute5tupleIJNSA_1CILi1EEESD_SD_EEENS1_36KernelImplicitTmaWarpSpecializedSm90ELi1EEENSB_IJNSC_ILi64EEESH_NSB_IJSH_EEEEEENS_10bfloat16_tESK_NSA_8TiledMMAINSA_8MMA_AtomIJNSA_4SM904GMMA27MMA_64x64x16_F32BF16BF16_SSILNSO_5MajorE0ELSQ_0ELNSO_7ScaleInE1ELSR_1EEEEEENSA_6LayoutISE_NSB_IJNSC_ILi0EEESV_SV_EEEEENSB_IJNSA_10UnderscoreESY_SY_EEEEENS7_6detail26Sm90ImplicitGemmTileTraitsINSA_20SM90_TMA_LOAD_IM2COLENSA_14ComposedLayoutINSA_7SwizzleILi3ELi4ELi3EEENSA_18smem_ptr_flag_bitsILi16EEENSU_INSB_IJNSB_IJNSC_ILi8EEES19_EEENSB_IJSH_SD_EEENSB_IJSD_NSC_ILi14EEEEEEEEENSB_IJNSB_IJSH_NSC_ILi512EEEEEENSB_IJSD_SV_EEENSB_IJSV_NSC_ILi4096EEEEEEEEEEEEEvEENS12_INSA_13SM90_TMA_LOADES1M_vEEEENS_8epilogue10collective6detail29Sm90TmaWarpSpecializedAdapterINS1S_15DefaultEpilogueISK_NSB_IJNSB_IJlllEEESD_SV_EEES1X_NS1R_6thread17LinearCombinationISK_Li1EffLNS1Y_9ScaleType4KindE0ELNS_15FloatRoundStyleE2ESK_EENS_4gemm15EpilogueDefaultEEEEEvvEEEEvNT_6ParamsE)
        /*0008*/ 	.word	0x0000003a


	//----- nvinfo : EIATTR_FRAME_SIZE
	.align		4
.L_12:
        /*000c*/ 	.byte	0x04, 0x11
        /*000e*/ 	.short	(.L_14 - .L_13)
	.align		4
.L_13:
        /*0010*/ 	.word	index@(_ZN7cutlass13device_kernelINS_4conv6kernel13ConvUniversalINS1_16ConvProblemShapeILNS1_8OperatorE0ELi2EEENS1_10collective14CollectiveConvINS1_46MainloopSm90TmaGmmaWarpSpecializedImplicitGemmILS5_0ELi14ELi2EN4cute5tupleIJNSA_1CILi1EEESD_SD_EEENS1_36KernelImplicitTmaWarpSpecializedSm90ELi1EEENSB_IJNSC_ILi64EEESH_NSB_IJSH_EEEEEENS_10bfloat16_tESK_NSA_8TiledMMAINSA_8MMA_AtomIJNSA_4SM904GMMA27MMA_64x64x16_F32BF16BF16_SSILNSO_5MajorE0ELSQ_0ELNSO_7ScaleInE1ELSR_1EEEEEENSA_6LayoutISE_NSB_IJNSC_ILi0EEESV_SV_EEEEENSB_IJNSA_10UnderscoreESY_SY_EEEEENS7_6detail26Sm90ImplicitGemmTileTraitsINSA_20SM90_TMA_LOAD_IM2COLENSA_14ComposedLayoutINSA_7SwizzleILi3ELi4ELi3EEENSA_18smem_ptr_flag_bitsILi16EEENSU_INSB_IJNSB_IJNSC_ILi8EEES19_EEENSB_IJSH_SD_EEENSB_IJSD_NSC_ILi14EEEEEEEEENSB_IJNSB_IJSH_NSC_ILi512EEEEEENSB_IJSD_SV_EEENSB_IJSV_NSC_ILi4096EEEEEEEEEEEEEvEENS12_INSA_13SM90_TMA_LOADES1M_vEEEENS_8epilogue10collective6detail29Sm90TmaWarpSpecializedAdapterINS1S_15DefaultEpilogueISK_NSB_IJNSB_IJlllEEESD_SV_EEES1X_NS1R_6thread17LinearCombinationISK_Li1EffLNS1Y_9ScaleType4KindE0ELNS_15FloatRoundStyleE2ESK_EENS_4gemm15EpilogueDefaultEEEEEvvEEEEvNT_6ParamsE)
        /*0014*/ 	.word	0x00000000


	//----- nvinfo : EIATTR_MIN_STACK_SIZE
	.align		4
.L_14:
        /*0018*/ 	.byte	0x04, 0x12
        /*001a*/ 	.short	(.L_16 - .L_15)
	.align		4
.L_15:
        /*001c*/ 	.word	index@(_ZN7cutlass13device_kernelINS_4conv6kernel13ConvUniversalINS1_16ConvProblemShapeILNS1_8OperatorE0ELi2EEENS1_10collective14CollectiveConvINS1_46MainloopSm90TmaGmmaWarpSpecializedImplicitGemmILS5_0ELi14ELi2EN4cute5tupleIJNSA_1CILi1EEESD_SD_EEENS1_36KernelImplicitTmaWarpSpecializedSm90ELi1EEENSB_IJNSC_ILi64EEESH_NSB_IJSH_EEEEEENS_10bfloat16_tESK_NSA_8TiledMMAINSA_8MMA_AtomIJNSA_4SM904GMMA27MMA_64x64x16_F32BF16BF16_SSILNSO_5MajorE0ELSQ_0ELNSO_7ScaleInE1ELSR_1EEEEEENSA_6LayoutISE_NSB_IJNSC_ILi0EEESV_SV_EEEEENSB_IJNSA_10UnderscoreESY_SY_EEEEENS7_6detail26Sm90ImplicitGemmTileTraitsINSA_20SM90_TMA_LOAD_IM2COLENSA_14ComposedLayoutINSA_7SwizzleILi3ELi4ELi3EEENSA_18smem_ptr_flag_bitsILi16EEENSU_INSB_IJNSB_IJNSC_ILi8EEES19_EEENSB_IJSH_SD_EEENSB_IJSD_NSC_ILi14EEEEEEEEENSB_IJNSB_IJSH_NSC_ILi512EEEEEENSB_IJSD_SV_EEENSB_IJSV_NSC_ILi4096EEEEEEEEEEEEEvEENS12_INSA_13SM90_TMA_LOADES1M_vEEEENS_8epilogue10collective6detail29Sm90TmaWarpSpecializedAdapterINS1S_15DefaultEpilogueISK_NSB_IJNSB_IJlllEEESD_SV_EEES1X_NS1R_6thread17LinearCombinationISK_Li1EffLNS1Y_9ScaleType4KindE0ELNS_15FloatRoundStyleE2ESK_EENS_4gemm15EpilogueDefaultEEEEEvvEEEEvNT_6ParamsE)
        /*0020*/ 	.word	0x00000000
.L_16:


//--------------------- .nv.compat                --------------------------
	.section	.nv.compat,"",@"SHT_CUDA_COMPAT_INFO"
	.align	4
        /*0000*/ 	.byte	0x02, 0x09, 0x01, 0x00, 0x02, 0x02, 0x04, 0x00, 0x02, 0x05, 0x05, 0x00, 0x03, 0x07, 0x01, 0x01
        /*0010*/ 	.byte	0x02, 0x03, 0x01, 0x00, 0x02, 0x06, 0x01, 0x00, 0x04, 0x0b, 0x08, 0x00, 0x00, 0x00, 0x00, 0x00
        /*0020*/ 	.byte	0x00, 0x00, 0x00, 0x00


//--------------------- .nv.info._ZN7cutlass13device_kernelINS_4conv6kernel13ConvUniversalINS1_16ConvProblemShapeILNS1_8OperatorE0ELi2EEENS1_10collective14CollectiveConvINS1_46MainloopSm90TmaGmmaWarpSpecializedImplicitGemmILS5_0ELi14ELi2EN4cute5tupleIJNSA_1CILi1EEESD_SD_EEENS1_36KernelImplicitTmaWarpSpecializedSm90ELi1EEENSB_IJNSC_ILi64EEESH_NSB_IJSH_EEEEEENS_10bfloat16_tESK_NSA_8TiledMMAINSA_8MMA_AtomIJNSA_4SM904GMMA27MMA_64x64x16_F32BF16BF16_SSILNSO_5MajorE0ELSQ_0ELNSO_7ScaleInE1ELSR_1EEEEEENSA_6LayoutISE_NSB_IJNSC_ILi0EEESV_SV_EEEEENSB_IJNSA_10UnderscoreESY_SY_EEEEENS7_6detail26Sm90ImplicitGemmTileTraitsINSA_20SM90_TMA_LOAD_IM2COLENSA_14ComposedLayoutINSA_7SwizzleILi3ELi4ELi3EEENSA_18smem_ptr_flag_bitsILi16EEENSU_INSB_IJNSB_IJNSC_ILi8EEES19_EEENSB_IJSH_SD_EEENSB_IJSD_NSC_ILi14EEEEEEEEENSB_IJNSB_IJSH_NSC_ILi512EEEEEENSB_IJSD_SV_EEENSB_IJSV_NSC_ILi4096EEEEEEEEEEEEEvEENS12_INSA_13SM90_TMA_LOADES1M_vEEEENS_8epilogue10collective6detail29Sm90TmaWarpSpecializedAdapterINS1S_15DefaultEpilogueISK_NSB_IJNSB_IJlllEEESD_SV_EEES1X_NS1R_6thread17LinearCombinationISK_Li1EffLNS1Y_9ScaleType4KindE0ELNS_15FloatRoundStyleE2ESK_EENS_4gemm15EpilogueDefaultEEEEEvvEEEEvNT_6ParamsE --------------------------
	.section	.nv.info._ZN7cutlass13device_kernelINS_4conv6kernel13ConvUniversalINS1_16ConvProblemShapeILNS1_8OperatorE0ELi2EEENS1_10collective14CollectiveConvINS1_46MainloopSm90TmaGmmaWarpSpecializedImplicitGemmILS5_0ELi14ELi2EN4cute5tupleIJNSA_1CILi1EEESD_SD_EEENS1_36KernelImplicitTmaWarpSpecializedSm90ELi1EEENSB_IJNSC_ILi64EEESH_NSB_IJSH_EEEEEENS_10bfloat16_tESK_NSA_8TiledMMAINSA_8MMA_AtomIJNSA_4SM904GMMA27MMA_64x64x16_F32BF16BF16_SSILNSO_5MajorE0ELSQ_0ELNSO_7ScaleInE1ELSR_1EEEEEENSA_6LayoutISE_NSB_IJNSC_ILi0EEESV_SV_EEEEENSB_IJNSA_10UnderscoreESY_SY_EEEEENS7_6detail26Sm90ImplicitGemmTileTraitsINSA_20SM90_TMA_LOAD_IM2COLENSA_14ComposedLayoutINSA_7SwizzleILi3ELi4ELi3EEENSA_18smem_ptr_flag_bitsILi16EEENSU_INSB_IJNSB_IJNSC_ILi8EEES19_EEENSB_IJSH_SD_EEENSB_IJSD_NSC_ILi14EEEEEEEEENSB_IJNSB_IJSH_NSC_ILi512EEEEEENSB_IJSD_SV_EEENSB_IJSV_NSC_ILi4096EEEEEEEEEEEEEvEENS12_INSA_13SM90_TMA_LOADES1M_vEEEENS_8epilogue10collective6detail29Sm90TmaWarpSpecializedAdapterINS1S_15DefaultEpilogueISK_NSB_IJNSB_IJlllEEESD_SV_EEES1X_NS1R_6thread17LinearCombinationISK_Li1EffLNS1Y_9ScaleType4KindE0ELNS_15FloatRoundStyleE2ESK_EENS_4gemm15EpilogueDefaultEEEEEvvEEEEvNT_6ParamsE,"",@"SHT_CUDA_INFO"
	.sectionflags	@""
	.align	4


	//----- nvinfo : EIATTR_CUDA_API_VERSION
	.align		4
        /*0000*/ 	.byte	0x04, 0x37
        /*0002*/ 	.short	(.L_18 - .L_17)
.L_17:
        /*0004*/ 	.word	0x00000082


	//----- nvinfo : EIATTR_KPARAM_INFO
	.align		4
.L_18:
        /*0008*/ 	.byte	0x04, 0x17
        /*000a*/ 	.short	(.L_20 - .L_19)
.L_19:
        /*000c*/ 	.word	0x00000000
        /*0010*/ 	.short	0x0000
        /*0012*/ 	.short	0x0070
        /*0014*/ 	.byte	0x00, 0xf0, 0x01, 0x0e


	//----- nvinfo : EIATTR_SPARSE_MMA_MASK
	.align		4
.L_20:
        /*0018*/ 	.byte	0x03, 0x50
        /*001a*/ 	.short	0x0000


	//----- nvinfo : EIATTR_MAXREG_COUNT
	.align		4
        /*001c*/ 	.byte	0x03, 0x1b
        /*001e*/ 	.short	0x00ff


	//----- nvinfo : EIATTR_NUM_BARRIERS
	.align		4
        /*0020*/ 	.byte	0x02, 0x4c
        /*0022*/ 	.byte	0x01
	.zero		1


	//----- nvinfo : EIATTR_MERCURY_ISA_VERSION
	.align		4
        /*0024*/ 	.byte	0x03, 0x5f
        /*0026*/ 	.short	0x0101


	//----- nvinfo : EIATTR_COOP_GROUP_MASK_REGIDS
	.align		4
        /*0028*/ 	.byte	0x04, 0x29
        /*002a*/ 	.short	(.L_22 - .L_21)


	//   ....[0]....
.L_21:
        /*002c*/ 	.word	0xffffffff


	//   ....[1]....
        /*0030*/ 	.word	0xffffffff


	//   ....[2]....
        /*0034*/ 	.word	0xffffffff


	//----- nvinfo : EIATTR_COOP_GROUP_INSTR_OFFSETS
	.align		4
.L_22:
        /*0038*/ 	.byte	0x04, 0x28
        /*003a*/ 	.short	(.L_24 - .L_23)


	//   ....[0]....
.L_23:
        /*003c*/ 	.word	0x00000060


	//   ....[1]....
        /*0040*/ 	.word	0x00000070


	//   ....[2]....
        /*0044*/ 	.word	0x00000130


	//----- nvinfo : EIATTR_MBARRIER_INSTR_OFFSETS
	.align		4
.L_24:
        /*0048*/ 	.byte	0x04, 0x39
        /*004a*/ 	.short	(.L_26 - .L_25)


	//   ....[0]....
.L_25:
        /*004c*/ 	.word	0x00000270
        /*0050*/ 	.word	0x000000ff
        /*0054*/ 	.word	0x00038000
        /*0058*/ 	.short	0x0100
        /*005a*/ 	.byte	0x08
	.zero		1


	//   ....[1]....
        /*005c*/ 	.word	0x00000280
        /*0060*/ 	.word	0x000000ff
        /*0064*/ 	.word	0x00038070
        /*0068*/ 	.short	0x0100
        /*006a*/ 	.byte	0x08
	.zero		1


	//   ....[2]....
        /*006c*/ 	.word	0x00000290
        /*0070*/ 	.word	0x000000ff
        /*0074*/ 	.word	0x00038008
        /*0078*/ 	.short	0x0100
        /*007a*/ 	.byte	0x08
	.zero		1


	//   ....[3]....
        /*007c*/ 	.word	0x000002a0
        /*0080*/ 	.word	0x000000ff
        /*0084*/ 	.word	0x00038078
        /*0088*/ 	.short	0x0100
        /*008a*/ 	.byte	0x08
	.zero		1


	//   ....[4]....
        /*008c*/ 	.word	0x000002b0
        /*0090*/ 	.word	0x000000ff
        /*0094*/ 	.word	0x00038010
        /*0098*/ 	.short	0x0100
        /*009a*/ 	.byte	0x08
	.zero		1


	//   ....[5]....
        /*009c*/ 	.word	0x000002c0
        /*00a0*/ 	.word	0x000000ff
        /*00a4*/ 	.word	0x00038080
        /*00a8*/ 	.short	0x0100
        /*00aa*/ 	.byte	0x08
	.zero		1


	//   ....[6]....
        /*00ac*/ 	.word	0x000002d0
        /*00b0*/ 	.word	0x000000ff
        /*00b4*/ 	.word	0x00038018
        /*00b8*/ 	.short	0x0100
        /*00ba*/ 	.byte	0x08
	.zero		1


	//   ....[7]....
        /*00bc*/ 	.word	0x000002e0
        /*00c0*/ 	.word	0x000000ff
        /*00c4*/ 	.word	0x00038088
        /*00c8*/ 	.short	0x0100
        /*00ca*/ 	.byte	0x08
	.zero		1


	//   ....[8]....
        /*00cc*/ 	.word	0x000002f0
        /*00d0*/ 	.word	0x000000ff
        /*00d4*/ 	.word	0x00038020
        /*00d8*/ 	.short	0x0100
        /*00da*/ 	.byte	0x08
	.zero		1


	//   ....[9]....
        /*00dc*/ 	.word	0x00000300
        /*00e0*/ 	.word	0x000000ff
        /*00e4*/ 	.word	0x00038090
        /*00e8*/ 	.short	0x0100
        /*00ea*/ 	.byte	0x08
	.zero		1


	//   ....[10]....
        /*00ec*/ 	.word	0x00000310
        /*00f0*/ 	.word	0x000000ff
        /*00f4*/ 	.word	0x00038028
        /*00f8*/ 	.short	0x0100
        /*00fa*/ 	.byte	0x08
	.zero		1


	//   ....[11]....
        /*00fc*/ 	.word	0x00000320
        /*0100*/ 	.word	0x000000ff
        /*0104*/ 	.word	0x00038098
        /*0108*/ 	.short	0x0100
        /*010a*/ 	.byte	0x08
	.zero		1


	//   ....[12]....
        /*010c*/ 	.word	0x00000330
        /*0110*/ 	.word	0x000000ff
        /*0114*/ 	.word	0x00038030
        /*0118*/ 	.short	0x0100
        /*011a*/ 	.byte	0x08
	.zero		1


	//   ....[13]....
        /*011c*/ 	.word	0x00000340
        /*0120*/ 	.word	0x000000ff
        /*0124*/ 	.word	0x000380a0
        /*0128*/ 	.short	0x0100
        /*012a*/ 	.byte	0x08
	.zero		1


	//   ....[14]....
        /*012c*/ 	.word	0x00000350
        /*0130*/ 	.word	0x000000ff
        /*0134*/ 	.word	0x00038038
        /*0138*/ 	.short	0x0100
        /*013a*/ 	.byte	0x08
	.zero		1


	//   ....[15]....
        /*013c*/ 	.word	0x00000360
        /*0140*/ 	.word	0x000000ff
        /*0144*/ 	.word	0x000380a8
        /*0148*/ 	.short	0x0100
        /*014a*/ 	.byte	0x08
	.zero		1


	//   ....[16]....
        /*014c*/ 	.word	0x00000370
        /*0150*/ 	.word	0x000000ff
        /*0154*/ 	.word	0x00038040
        /*0158*/ 	.short	0x0100
        /*015a*/ 	.byte	0x08
	.zero		1


	//   ....[17]....
        /*015c*/ 	.word	0x00000380
        /*0160*/ 	.word	0x000000ff
        /*0164*/ 	.word	0x000380b0
        /*0168*/ 	.short	0x0100
        /*016a*/ 	.byte	0x08
	.zero		1


	//   ....[18]....
        /*016c*/ 	.word	0x00000390
        /*0170*/ 	.word	0x000000ff
        /*0174*/ 	.word	0x00038048
        /*0178*/ 	.short	0x0100
        /*017a*/ 	.byte	0x08
	.zero		1


	//   ....[19]....
        /*017c*/ 	.word	0x000003a0
        /*0180*/ 	.word	0x000000ff
        /*0184*/ 	.word	0x000380b8
        /*0188*/ 	.short	0x0100
        /*018a*/ 	.byte	0x08
	.zero		1


	//   ....[20]....
        /*018c*/ 	.word	0x000003b0
        /*0190*/ 	.word	0x000000ff
        /*0194*/ 	.word	0x00038050
        /*0198*/ 	.short	0x0100
        /*019a*/ 	.byte	0x08
	.zero		1


	//   ....[21]....
        /*019c*/ 	.word	0x000003c0
        /*01a0*/ 	.word	0x000000ff
        /*01a4*/ 	.word	0x000380c0
        /*01a8*/ 	.short	0x0100
        /*01aa*/ 	.byte	0x08
	.zero		1


	//   ....[22]....
        /*01ac*/ 	.word	0x000003d0
        /*01b0*/ 	.word	0x000000ff
        /*01b4*/ 	.word	0x00038058
        /*01b8*/ 	.short	0x0100
        /*01ba*/ 	.byte	0x08
	.zero		1


	//   ....[23]....
        /*01bc*/ 	.word	0x000003e0
        /*01c0*/ 	.word	0x000000ff
        /*01c4*/ 	.word	0x000380c8
        /*01c8*/ 	.short	0x0100
        /*01ca*/ 	.byte	0x08
	.zero		1


	//   ....[24]....
        /*01cc*/ 	.word	0x000003f0
        /*01d0*/ 	.word	0x000000ff
        /*01d4*/ 	.word	0x00038060
        /*01d8*/ 	.short	0x0100
        /*01da*/ 	.byte	0x08
	.zero		1


	//   ....[25]....
        /*01dc*/ 	.word	0x00000400
        /*01e0*/ 	.word	0x000000ff
        /*01e4*/ 	.word	0x000380d0
        /*01e8*/ 	.short	0x0100
        /*01ea*/ 	.byte	0x08
	.zero		1


	//   ....[26]....
        /*01ec*/ 	.word	0x00000410
        /*01f0*/ 	.word	0x000000ff
        /*01f4*/ 	.word	0x00038068
        /*01f8*/ 	.short	0x0100
        /*01fa*/ 	.byte	0x08
	.zero		1


	//   ....[27]....
        /*01fc*/ 	.word	0x00000420
        /*0200*/ 	.word	0x000000ff
        /*0204*/ 	.word	0x000380d8
        /*0208*/ 	.short	0x0100
        /*020a*/ 	.byte	0x08
	.zero		1


	//   ....[28]....
        /*020c*/ 	.word	0x000009d0
        /*0210*/ 	.word	0x00000006
        /*0214*/ 	.word	0x00038000
        /*0218*/ 	.short	0x010a
        /*021a*/ 	.byte	0x3f
	.zero		1


	//   ....[29]....
        /*021c*/ 	.word	0x00000d70
        /*0220*/ 	.word	0x00000008
        /*0224*/ 	.word	0x00038000
        /*0228*/ 	.short	0x010a
        /*022a*/ 	.byte	0x3f
	.zero		1


	//   ....[30]....
        /*022c*/ 	.word	0x00000f90
        /*0230*/ 	.word	0x000000ff
        /*0234*/ 	.word	0x00000000
        /*0238*/ 	.short	0x0101
        /*023a*/ 	.byte	0x06
	.zero		1


	//   ....[31]....
        /*023c*/ 	.word	0x000011a0
        /*0240*/ 	.word	0x00000006
        /*0244*/ 	.word	0x00000000
        /*0248*/ 	.short	0x0101
        /*024a*/ 	.byte	0x3f
	.zero		1


	//   ....[32]....
        /*024c*/ 	.word	0x000039b0
        /*0250*/ 	.word	0x0000000c
        /*0254*/ 	.word	0x00038070
        /*0258*/ 	.short	0x010a
        /*025a*/ 	.byte	0x3f
	.zero		1


	//   ....[33]....
        /*025c*/ 	.word	0x00004080
        /*0260*/ 	.word	0x00000002
        /*0264*/ 	.word	0x00000000
        /*0268*/ 	.short	0x010a
        /*026a*/ 	.byte	0x3f
	.zero		1


	//   ....[34]....
        /*026c*/ 	.word	0x00004130
        /*0270*/ 	.word	0x00000002
        /*0274*/ 	.word	0x00000000
        /*0278*/ 	.short	0x010a
        /*027a*/ 	.byte	0x3f
	.zero		1


	//   ....[35]....
        /*027c*/ 	.word	0x000041e0
        /*0280*/ 	.word	0x00000002
        /*0284*/ 	.word	0x00000000
        /*0288*/ 	.short	0x010a
        /*028a*/ 	.byte	0x3f
	.zero		1


	//   ....[36]....
        /*028c*/ 	.word	0x00004290
        /*0290*/ 	.word	0x00000002
        /*0294*/ 	.word	0x00000000
        /*0298*/ 	.short	0x010a
        /*029a*/ 	.byte	0x3f
	.zero		1


	//   ....[37]....
        /*029c*/ 	.word	0x00004340
        /*02a0*/ 	.word	0x00000002
        /*02a4*/ 	.word	0x00000000
        /*02a8*/ 	.short	0x010a
        /*02aa*/ 	.byte	0x3f
	.zero		1


	//   ....[38]....
        /*02ac*/ 	.word	0x000043f0
        /*02b0*/ 	.word	0x00000002
        /*02b4*/ 	.word	0x00000000
        /*02b8*/ 	.short	0x010a
        /*02ba*/ 	.byte	0x3f
	.zero		1


	//   ....[39]....
        /*02bc*/ 	.word	0x000044a0
        /*02c0*/ 	.word	0x00000002
        /*02c4*/ 	.word	0x00000000
        /*02c8*/ 	.short	0x010a
        /*02ca*/ 	.byte	0x3f
	.zero		1


	//   ....[40]....
        /*02cc*/ 	.word	0x00004550
        /*02d0*/ 	.word	0x00000002
        /*02d4*/ 	.word	0x00000000
        /*02d8*/ 	.short	0x010a
        /*02da*/ 	.byte	0x3f
	.zero		1


	//   ....[41]....
        /*02dc*/ 	.word	0x00004600
        /*02e0*/ 	.word	0x00000002
        /*02e4*/ 	.word	0x00000000
        /*02e8*/ 	.short	0x010a
        /*02ea*/ 	.byte	0x3f
	.zero		1


	//   ....[42]....
        /*02ec*/ 	.word	0x000046b0
        /*02f0*/ 	.word	0x00000002
        /*02f4*/ 	.word	0x00000000
        /*02f8*/ 	.short	0x010a
        /*02fa*/ 	.byte	0x3f
	.zero		1


	//   ....[43]....
        /*02fc*/ 	.word	0x00004760
        /*0300*/ 	.word	0x00000002
        /*0304*/ 	.word	0x00000000
        /*0308*/ 	.short	0x010a
        /*030a*/ 	.byte	0x3f
	.zero		1


	//   ....[44]....
        /*030c*/ 	.word	0x00004810
        /*0310*/ 	.word	0x00000002
        /*0314*/ 	.word	0x00000000
        /*0318*/ 	.short	0x010a
        /*031a*/ 	.byte	0x3f
	.zero		1


	//   ....[45]....
        /*031c*/ 	.word	0x000048c0
        /*0320*/ 	.word	0x00000002
        /*0324*/ 	.word	0x00000000
        /*0328*/ 	.short	0x010a
        /*032a*/ 	.byte	0x3f
	.zero		1


	//   ....[46]....
        /*032c*/ 	.word	0x00004970
        /*0330*/ 	.word	0x00000003
        /*0334*/ 	.word	0x00000000
        /*0338*/ 	.short	0x010a
        /*033a*/ 	.byte	0x3f
	.zero		1


	//----- nvinfo : EIATTR_NUM_MBARRIERS
	.align		4
.L_26:
        /*033c*/ 	.byte	0x03, 0x38
        /*033e*/ 	.short	0x001c


	//----- nvinfo : EIATTR_EXIT_INSTR_OFFSETS
	.align		4
        /*0340*/ 	.byte	0x04, 0x1c
        /*0342*/ 	.short	(.L_28 - .L_27)


	//   ....[0]....
.L_27:
        /*0344*/ 	.word	0x00000800


	//   ....[1]....
        /*0348*/ 	.word	0x000012f0


	//   ....[2]....
        /*034c*/ 	.word	0x00002cd0


	//   ....[3]....
        /*0350*/ 	.word	0x00002d00


	//   ....[4]....
        /*0354*/ 	.word	0x00003750


	//   ....[5]....
        /*0358*/ 	.word	0x00003780


	//   ....[6]....
        /*035c*/ 	.word	0x000037a0


	//   ....[7]....
        /*0360*/ 	.word	0x00003f90


	//   ....[8]....
        /*0364*/ 	.word	0x000049a0


	//----- nvinfo : EIATTR_MAX_THREADS
	.align		4
.L_28:
        /*0368*/ 	.byte	0x04, 0x05
        /*036a*/ 	.short	(.L_30 - .L_29)
.L_29:
        /*036c*/ 	.word	0x00000100
        /*0370*/ 	.word	0x00000001
        /*0374*/ 	.word	0x00000001


	//----- nvinfo : EIATTR_CRS_STACK_SIZE
	.align		4
.L_30:
        /*0378*/ 	.byte	0x04, 0x1e
        /*037a*/ 	.short	(.L_32 - .L_31)
.L_31:
        /*037c*/ 	.word	0x00000000


	//----- nvinfo : EIATTR_CBANK_PARAM_SIZE
	.align		4
.L_32:
        /*0380*/ 	.byte	0x03, 0x19
        /*0382*/ 	.short	0x03f0


	//----- nvinfo : EIATTR_PARAM_CBANK
	.align		4
        /*0384*/ 	.byte	0x04, 0x0a
        /*0386*/ 	.short	(.L_34 - .L_33)
	.align		4
.L_33:
        /*0388*/ 	.word	index@(.nv.constant0._ZN7cutlass13device_kernelINS_4conv6kernel13ConvUniversalINS1_16ConvProblemShapeILNS1_8OperatorE0ELi2EEENS1_10collective14CollectiveConvINS1_46MainloopSm90TmaGmmaWarpSpecializedImplicitGemmILS5_0ELi14ELi2EN4cute5tupleIJNSA_1CILi1EEESD_SD_EEENS1_36KernelImplicitTmaWarpSpecializedSm90ELi1EEENSB_IJNSC_ILi64EEESH_NSB_IJSH_EEEEEENS_10bfloat16_tESK_NSA_8TiledMMAINSA_8MMA_AtomIJNSA_4SM904GMMA27MMA_64x64x16_F32BF16BF16_SSILNSO_5MajorE0ELSQ_0ELNSO_7ScaleInE1ELSR_1EEEEEENSA_6LayoutISE_NSB_IJNSC_ILi0EEESV_SV_EEEEENSB_IJNSA_10UnderscoreESY_SY_EEEEENS7_6detail26Sm90ImplicitGemmTileTraitsINSA_20SM90_TMA_LOAD_IM2COLENSA_14ComposedLayoutINSA_7SwizzleILi3ELi4ELi3EEENSA_18smem_ptr_flag_bitsILi16EEENSU_INSB_IJNSB_IJNSC_ILi8EEES19_EEENSB_IJSH_SD_EEENSB_IJSD_NSC_ILi14EEEEEEEEENSB_IJNSB_IJSH_NSC_ILi512EEEEEENSB_IJSD_SV_EEENSB_IJSV_NSC_ILi4096EEEEEEEEEEEEEvEENS12_INSA_13SM90_TMA_LOADES1M_vEEEENS_8epilogue10collective6detail29Sm90TmaWarpSpecializedAdapterINS1S_15DefaultEpilogueISK_NSB_IJNSB_IJlllEEESD_SV_EEES1X_NS1R_6thread17LinearCombinationISK_Li1EffLNS1Y_9ScaleType4KindE0ELNS_15FloatRoundStyleE2ESK_EENS_4gemm15EpilogueDefaultEEEEEvvEEEEvNT_6ParamsE)
        /*038c*/ 	.short	0x0210
        /*038e*/ 	.short	0x03f0


	//----- nvinfo : EIATTR_SW_WAR
	.align		4
.L_34:
        /*0390*/ 	.byte	0x04, 0x36
        /*0392*/ 	.short	(.L_36 - .L_35)
.L_35:
        /*0394*/ 	.word	0x00000008
.L_36:


//--------------------- .nv.callgraph             --------------------------
	.section	.nv.callgraph,"",@"SHT_CUDA_CALLGRAPH"
	.align	4
	.sectionentsize	8
	.align		4
        /*0000*/ 	.word	0x00000000
	.align		4
        /*0004*/ 	.word	0xffffffff
	.align		4
        /*0008*/ 	.word	0x00000000
	.align		4
        /*000c*/ 	.word	0xfffffffe
	.align		4
        /*0010*/ 	.word	0x00000000
	.align		4
        /*0014*/ 	.word	0xfffffffd
	.align		4
        /*0018*/ 	.word	0x00000000
	.align		4
        /*001c*/ 	.word	0xfffffffc


//--------------------- .nv.constant4             --------------------------
	.section	.nv.constant4,"a",@progbits
	.align	8
	.align		8
.nv.constant4:
        /*0000*/ 	.dword	_ZN39_INTERNAL_058319ee_4_k_cu_ab7e013f_27814cuda3std3__45__cpo5beginE
	.align		8
        /*0008*/ 	.dword	_ZN39_INTERNAL_058319ee_4_k_cu_ab7e013f_27814cuda3std3__45__cpo3endE
	.align		8
        /*0010*/ 	.dword	_ZN39_INTERNAL_058319ee_4_k_cu_ab7e013f_27814cuda3std3__45__cpo6cbeginE
	.align		8
        /*0018*/ 	.dword	_ZN39_INTERNAL_058319ee_4_k_cu_ab7e013f_27814cuda3std3__45__cpo4cendE
	.align		8
        /*0020*/ 	.dword	_ZN39_INTERNAL_058319ee_4_k_cu_ab7e013f_27814cuda3std3__441_GLOBAL__N__058319ee_4_k_cu_ab7e013f_27816ignoreE
	.align		8
        /*0028*/ 	.dword	_ZN39_INTERNAL_058319ee_4_k_cu_ab7e013f_27814cuda3std3__419piecewise_constructE
	.align		8
        /*0030*/ 	.dword	_ZN39_INTERNAL_058319ee_4_k_cu_ab7e013f_27814cuda3std3__48in_placeE
	.align		8
        /*0038*/ 	.dword	_ZN39_INTERNAL_058319ee_4_k_cu_ab7e013f_27814cuda3std6ranges3__45__cpo4swapE
	.align		8
        /*0040*/ 	.dword	_ZN39_INTERNAL_058319ee_4_k_cu_ab7e013f_27814cuda3std6ranges3__45__cpo9iter_moveE
	.align		8
        /*0048*/ 	.dword	_ZN39_INTERNAL_058319ee_4_k_cu_ab7e013f_27814cute7productE
	.align		8
        /*0050*/ 	.dword	_ZN39_INTERNAL_058319ee_4_k_cu_ab7e013f_27814cute1_E


//--------------------- .text._ZN7cutlass13device_kernelINS_4conv6kernel13ConvUniversalINS1_16ConvProblemShapeILNS1_8OperatorE0ELi2EEENS1_10collective14CollectiveConvINS1_46MainloopSm90TmaGmmaWarpSpecializedImplicitGemmILS5_0ELi14ELi2EN4cute5tupleIJNSA_1CILi1EEESD_SD_EEENS1_36KernelImplicitTmaWarpSpecializedSm90ELi1EEENSB_IJNSC_ILi64EEESH_NSB_IJSH_EEEEEENS_10bfloat16_tESK_NSA_8TiledMMAINSA_8MMA_AtomIJNSA_4SM904GMMA27MMA_64x64x16_F32BF16BF16_SSILNSO_5MajorE0ELSQ_0ELNSO_7ScaleInE1ELSR_1EEEEEENSA_6LayoutISE_NSB_IJNSC_ILi0EEESV_SV_EEEEENSB_IJNSA_10UnderscoreESY_SY_EEEEENS7_6detail26Sm90ImplicitGemmTileTraitsINSA_20SM90_TMA_LOAD_IM2COLENSA_14ComposedLayoutINSA_7SwizzleILi3ELi4ELi3EEENSA_18smem_ptr_flag_bitsILi16EEENSU_INSB_IJNSB_IJNSC_ILi8EEES19_EEENSB_IJSH_SD_EEENSB_IJSD_NSC_ILi14EEEEEEEEENSB_IJNSB_IJSH_NSC_ILi512EEEEEENSB_IJSD_SV_EEENSB_IJSV_NSC_ILi4096EEEEEEEEEEEEEvEENS12_INSA_13SM90_TMA_LOADES1M_vEEEENS_8epilogue10collective6detail29Sm90TmaWarpSpecializedAdapterINS1S_15DefaultEpilogueISK_NSB_IJNSB_IJlllEEESD_SV_EEES1X_NS1R_6thread17LinearCombinationISK_Li1EffLNS1Y_9ScaleType4KindE0ELNS_15FloatRoundStyleE2ESK_EENS_4gemm15EpilogueDefaultEEEEEvvEEEEvNT_6ParamsE --------------------------
	.section	.text._ZN7cutlass13device_kernelINS_4conv6kernel13ConvUniversalINS1_16ConvProblemShapeILNS1_8OperatorE0ELi2EEENS1_10collective14CollectiveConvINS1_46MainloopSm90TmaGmmaWarpSpecializedImplicitGemmILS5_0ELi14ELi2EN4cute5tupleIJNSA_1CILi1EEESD_SD_EEENS1_36KernelImplicitTmaWarpSpecializedSm90ELi1EEENSB_IJNSC_ILi64EEESH_NSB_IJSH_EEEEEENS_10bfloat16_tESK_NSA_8TiledMMAINSA_8MMA_AtomIJNSA_4SM904GMMA27MMA_64x64x16_F32BF16BF16_SSILNSO_5MajorE0ELSQ_0ELNSO_7ScaleInE1ELSR_1EEEEEENSA_6LayoutISE_NSB_IJNSC_ILi0EEESV_SV_EEEEENSB_IJNSA_10UnderscoreESY_SY_EEEEENS7_6detail26Sm90ImplicitGemmTileTraitsINSA_20SM90_TMA_LOAD_IM2COLENSA_14ComposedLayoutINSA_7SwizzleILi3ELi4ELi3EEENSA_18smem_ptr_flag_bitsILi16EEENSU_INSB_IJNSB_IJNSC_ILi8EEES19_EEENSB_IJSH_SD_EEENSB_IJSD_NSC_ILi14EEEEEEEEENSB_IJNSB_IJSH_NSC_ILi512EEEEEENSB_IJSD_SV_EEENSB_IJSV_NSC_ILi4096EEEEEEEEEEEEEvEENS12_INSA_13SM90_TMA_LOADES1M_vEEEENS_8epilogue10collective6detail29Sm90TmaWarpSpecializedAdapterINS1S_15DefaultEpilogueISK_NSB_IJNSB_IJlllEEESD_SV_EEES1X_NS1R_6thread17LinearCombinationISK_Li1EffLNS1Y_9ScaleType4KindE0ELNS_15FloatRoundStyleE2ESK_EENS_4gemm15EpilogueDefaultEEEEEvvEEEEvNT_6ParamsE,"ax",@progbits
	.align	128
.text._ZN7cutlass13device_kernelINS_4conv6kernel13ConvUniversalINS1_16ConvProblemShapeILNS1_8OperatorE0ELi2EEENS1_10collective14CollectiveConvINS1_46MainloopSm90TmaGmmaWarpSpecializedImplicitGemmILS5_0ELi14ELi2EN4cute5tupleIJNSA_1CILi1EEESD_SD_EEENS1_36KernelImplicitTmaWarpSpecializedSm90ELi1EEENSB_IJNSC_ILi64EEESH_NSB_IJSH_EEEEEENS_10bfloat16_tESK_NSA_8TiledMMAINSA_8MMA_AtomIJNSA_4SM904GMMA27MMA_64x64x16_F32BF16BF16_SSILNSO_5MajorE0ELSQ_0ELNSO_7ScaleInE1ELSR_1EEEEEENSA_6LayoutISE_NSB_IJNSC_ILi0EEESV_SV_EEEEENSB_IJNSA_10UnderscoreESY_SY_EEEEENS7_6detail26Sm90ImplicitGemmTileTraitsINSA_20SM90_TMA_LOAD_IM2COLENSA_14ComposedLayoutINSA_7SwizzleILi3ELi4ELi3EEENSA_18smem_ptr_flag_bitsILi16EEENSU_INSB_IJNSB_IJNSC_ILi8EEES19_EEENSB_IJSH_SD_EEENSB_IJSD_NSC_ILi14EEEEEEEEENSB_IJNSB_IJSH_NSC_ILi512EEEEEENSB_IJSD_SV_EEENSB_IJSV_NSC_ILi4096EEEEEEEEEEEEEvEENS12_INSA_13SM90_TMA_LOADES1M_vEEEENS_8epilogue10collective6detail29Sm90TmaWarpSpecializedAdapterINS1S_15DefaultEpilogueISK_NSB_IJNSB_IJlllEEESD_SV_EEES1X_NS1R_6thread17LinearCombinationISK_Li1EffLNS1Y_9ScaleType4KindE0ELNS_15FloatRoundStyleE2ESK_EENS_4gemm15EpilogueDefaultEEEEEvvEEEEvNT_6ParamsE:
        .type           _ZN7cutlass13device_kernelINS_4conv6kernel13ConvUniversalINS1_16ConvProblemShapeILNS1_8OperatorE0ELi2EEENS1_10collective14CollectiveConvINS1_46MainloopSm90TmaGmmaWarpSpecializedImplicitGemmILS5_0ELi14ELi2EN4cute5tupleIJNSA_1CILi1EEESD_SD_EEENS1_36KernelImplicitTmaWarpSpecializedSm90ELi1EEENSB_IJNSC_ILi64EEESH_NSB_IJSH_EEEEEENS_10bfloat16_tESK_NSA_8TiledMMAINSA_8MMA_AtomIJNSA_4SM904GMMA27MMA_64x64x16_F32BF16BF16_SSILNSO_5MajorE0ELSQ_0ELNSO_7ScaleInE1ELSR_1EEEEEENSA_6LayoutISE_NSB_IJNSC_ILi0EEESV_SV_EEEEENSB_IJNSA_10UnderscoreESY_SY_EEEEENS7_6detail26Sm90ImplicitGemmTileTraitsINSA_20SM90_TMA_LOAD_IM2COLENSA_14ComposedLayoutINSA_7SwizzleILi3ELi4ELi3EEENSA_18smem_ptr_flag_bitsILi16EEENSU_INSB_IJNSB_IJNSC_ILi8EEES19_EEENSB_IJSH_SD_EEENSB_IJSD_NSC_ILi14EEEEEEEEENSB_IJNSB_IJSH_NSC_ILi512EEEEEENSB_IJSD_SV_EEENSB_IJSV_NSC_ILi4096EEEEEEEEEEEEEvEENS12_INSA_13SM90_TMA_LOADES1M_vEEEENS_8epilogue10collective6detail29Sm90TmaWarpSpecializedAdapterINS1S_15DefaultEpilogueISK_NSB_IJNSB_IJlllEEESD_SV_EEES1X_NS1R_6thread17LinearCombinationISK_Li1EffLNS1Y_9ScaleType4KindE0ELNS_15FloatRoundStyleE2ESK_EENS_4gemm15EpilogueDefaultEEEEEvvEEEEvNT_6ParamsE,@function
        .size           _ZN7cutlass13device_kernelINS_4conv6kernel13ConvUniversalINS1_16ConvProblemShapeILNS1_8OperatorE0ELi2EEENS1_10collective14CollectiveConvINS1_46MainloopSm90TmaGmmaWarpSpecializedImplicitGemmILS5_0ELi14ELi2EN4cute5tupleIJNSA_1CILi1EEESD_SD_EEENS1_36KernelImplicitTmaWarpSpecializedSm90ELi1EEENSB_IJNSC_ILi64EEESH_NSB_IJSH_EEEEEENS_10bfloat16_tESK_NSA_8TiledMMAINSA_8MMA_AtomIJNSA_4SM904GMMA27MMA_64x64x16_F32BF16BF16_SSILNSO_5MajorE0ELSQ_0ELNSO_7ScaleInE1ELSR_1EEEEEENSA_6LayoutISE_NSB_IJNSC_ILi0EEESV_SV_EEEEENSB_IJNSA_10UnderscoreESY_SY_EEEEENS7_6detail26Sm90ImplicitGemmTileTraitsINSA_20SM90_TMA_LOAD_IM2COLENSA_14ComposedLayoutINSA_7SwizzleILi3ELi4ELi3EEENSA_18smem_ptr_flag_bitsILi16EEENSU_INSB_IJNSB_IJNSC_ILi8EEES19_EEENSB_IJSH_SD_EEENSB_IJSD_NSC_ILi14EEEEEEEEENSB_IJNSB_IJSH_NSC_ILi512EEEEEENSB_IJSD_SV_EEENSB_IJSV_NSC_ILi4096EEEEEEEEEEEEEvEENS12_INSA_13SM90_TMA_LOADES1M_vEEEENS_8epilogue10collective6detail29Sm90TmaWarpSpecializedAdapterINS1S_15DefaultEpilogueISK_NSB_IJNSB_IJlllEEESD_SV_EEES1X_NS1R_6thread17LinearCombinationISK_Li1EffLNS1Y_9ScaleType4KindE0ELNS_15FloatRoundStyleE2ESK_EENS_4gemm15EpilogueDefaultEEEEEvvEEEEvNT_6ParamsE,(.L_x_106 - _ZN7cutlass13device_kernelINS_4conv6kernel13ConvUniversalINS1_16ConvProblemShapeILNS1_8OperatorE0ELi2EEENS1_10collective14CollectiveConvINS1_46MainloopSm90TmaGmmaWarpSpecializedImplicitGemmILS5_0ELi14ELi2EN4cute5tupleIJNSA_1CILi1EEESD_SD_EEENS1_36KernelImplicitTmaWarpSpecializedSm90ELi1EEENSB_IJNSC_ILi64EEESH_NSB_IJSH_EEEEEENS_10bfloat16_tESK_NSA_8TiledMMAINSA_8MMA_AtomIJNSA_4SM904GMMA27MMA_64x64x16_F32BF16BF16_SSILNSO_5MajorE0ELSQ_0ELNSO_7ScaleInE1ELSR_1EEEEEENSA_6LayoutISE_NSB_IJNSC_ILi0EEESV_SV_EEEEENSB_IJNSA_10UnderscoreESY_SY_EEEEENS7_6detail26Sm90ImplicitGemmTileTraitsINSA_20SM90_TMA_LOAD_IM2COLENSA_14ComposedLayoutINSA_7SwizzleILi3ELi4ELi3EEENSA_18smem_ptr_flag_bitsILi16EEENSU_INSB_IJNSB_IJNSC_ILi8EEES19_EEENSB_IJSH_SD_EEENSB_IJSD_NSC_ILi14EEEEEEEEENSB_IJNSB_IJSH_NSC_ILi512EEEEEENSB_IJSD_SV_EEENSB_IJSV_NSC_ILi4096EEEEEEEEEEEEEvEENS12_INSA_13SM90_TMA_LOADES1M_vEEEENS_8epilogue10collective6detail29Sm90TmaWarpSpecializedAdapterINS1S_15DefaultEpilogueISK_NSB_IJNSB_IJlllEEESD_SV_EEES1X_NS1R_6thread17LinearCombinationISK_Li1EffLNS1Y_9ScaleType4KindE0ELNS_15FloatRoundStyleE2ESK_EENS_4gemm15EpilogueDefaultEEEEEvvEEEEvNT_6ParamsE)
        .other          _ZN7cutlass13device_kernelINS_4conv6kernel13ConvUniversalINS1_16ConvProblemShapeILNS1_8OperatorE0ELi2EEENS1_10collective14CollectiveConvINS1_46MainloopSm90TmaGmmaWarpSpecializedImplicitGemmILS5_0ELi14ELi2EN4cute5tupleIJNSA_1CILi1EEESD_SD_EEENS1_36KernelImplicitTmaWarpSpecializedSm90ELi1EEENSB_IJNSC_ILi64EEESH_NSB_IJSH_EEEEEENS_10bfloat16_tESK_NSA_8TiledMMAINSA_8MMA_AtomIJNSA_4SM904GMMA27MMA_64x64x16_F32BF16BF16_SSILNSO_5MajorE0ELSQ_0ELNSO_7ScaleInE1ELSR_1EEEEEENSA_6LayoutISE_NSB_IJNSC_ILi0EEESV_SV_EEEEENSB_IJNSA_10UnderscoreESY_SY_EEEEENS7_6detail26Sm90ImplicitGemmTileTraitsINSA_20SM90_TMA_LOAD_IM2COLENSA_14ComposedLayoutINSA_7SwizzleILi3ELi4ELi3EEENSA_18smem_ptr_flag_bitsILi16EEENSU_INSB_IJNSB_IJNSC_ILi8EEES19_EEENSB_IJSH_SD_EEENSB_IJSD_NSC_ILi14EEEEEEEEENSB_IJNSB_IJSH_NSC_ILi512EEEEEENSB_IJSD_SV_EEENSB_IJSV_NSC_ILi4096EEEEEEEEEEEEEvEENS12_INSA_13SM90_TMA_LOADES1M_vEEEENS_8epilogue10collective6detail29Sm90TmaWarpSpecializedAdapterINS1S_15DefaultEpilogueISK_NSB_IJNSB_IJlllEEESD_SV_EEES1X_NS1R_6thread17LinearCombinationISK_Li1EffLNS1Y_9ScaleType4KindE0ELNS_15FloatRoundStyleE2ESK_EENS_4gemm15EpilogueDefaultEEEEEvvEEEEvNT_6ParamsE,@"STO_CUDA_ENTRY STV_DEFAULT"
_ZN7cutlass13device_kernelINS_4conv6kernel13ConvUniversalINS1_16ConvProblemShapeILNS1_8OperatorE0ELi2EEENS1_10collective14CollectiveConvINS1_46MainloopSm90TmaGmmaWarpSpecializedImplicitGemmILS5_0ELi14ELi2EN4cute5tupleIJNSA_1CILi1EEESD_SD_EEENS1_36KernelImplicitTmaWarpSpecializedSm90ELi1EEENSB_IJNSC_ILi64EEESH_NSB_IJSH_EEEEEENS_10bfloat16_tESK_NSA_8TiledMMAINSA_8MMA_AtomIJNSA_4SM904GMMA27MMA_64x64x16_F32BF16BF16_SSILNSO_5MajorE0ELSQ_0ELNSO_7ScaleInE1ELSR_1EEEEEENSA_6LayoutISE_NSB_IJNSC_ILi0EEESV_SV_EEEEENSB_IJNSA_10UnderscoreESY_SY_EEEEENS7_6detail26Sm90ImplicitGemmTileTraitsINSA_20SM90_TMA_LOAD_IM2COLENSA_14ComposedLayoutINSA_7SwizzleILi3ELi4ELi3EEENSA_18smem_ptr_flag_bitsILi16EEENSU_INSB_IJNSB_IJNSC_ILi8EEES19_EEENSB_IJSH_SD_EEENSB_IJSD_NSC_ILi14EEEEEEEEENSB_IJNSB_IJSH_NSC_ILi512EEEEEENSB_IJSD_SV_EEENSB_IJSV_NSC_ILi4096EEEEEEEEEEEEEvEENS12_INSA_13SM90_TMA_LOADES1M_vEEEENS_8epilogue10collective6detail29Sm90TmaWarpSpecializedAdapterINS1S_15DefaultEpilogueISK_NSB_IJNSB_IJlllEEESD_SV_EEES1X_NS1R_6thread17LinearCombinationISK_Li1EffLNS1Y_9ScaleType4KindE0ELNS_15FloatRoundStyleE2ESK_EENS_4gemm15EpilogueDefaultEEEEEvvEEEEvNT_6ParamsE:
[----:B------:R-:W-:Y:S01]  /*0000*/  LDC R1, c[0x0][0x28] ;  /* 0x00000a00ff017b82 */ /* 0x000fe20000000800 */
[----:B------:R-:W0:Y:S01]  /*0010*/  S2R R8, SR_TID.X ;  /* 0x0000000000087919 */ /* 0x000e220000002100 */
[----:B------:R-:W-:Y:S01]  /*0020*/  ELECT P0, URZ, PT ;  /* 0x00000000003f782f */ /* 0x000fe20003800000 */
[----:B------:R-:W-:Y:S01]  /*0030*/  BSSY B0, `(.L_x_0) ;  /* 0x000000f000007945 */ /* 0x000fe20003800000 */
[--C-:B0-----:R-:W-:Y:S02]  /*0040*/  SHF.R.U32.HI R0, RZ, 0x5, R8.reuse ;  /* 0x00000005ff007819 */ /* 0x101fe40000011608 */
[----:B------:R-:W-:-:S03]  /*0050*/  SHF.R.U32.HI R3, RZ, 0x7, R8 ;  /* 0x00000007ff037819 */ /* 0x000fc60000011608 */
[----:B------:R-:W0:Y:S04]  /*0060*/  SHFL.IDX PT, R2, R0, RZ, 0x1f ;  /* 0x00001fff00027589 */ /* 0x000e2800000e0000 */
[----:B------:R1:W2:Y:S01]  /*0070*/  SHFL.IDX PT, R7, R3, RZ, 0x1f ;  /* 0x00001fff03077589 */ /* 0x0002a200000e0000 */
[----:B0-----:R-:W-:-:S13]  /*0080*/  ISETP.NE.OR P0, PT, R2, RZ, !P0 ;  /* 0x000000ff0200720c */ /* 0x001fda0004705670 */
[----:B-12---:R-:W-:Y:S05]  /*0090*/  @P0 BRA `(.L_x_1) ;  /* 0x0000000000200947 */ /* 0x006fea0003800000 */
[----:B------:R-:W-:Y:S02]  /*00a0*/  ULDC.64 UR4, c[0x0][0x198] ;  /* 0x0000660000047ab9 */ /* 0x000fe40000000a00 */
[----:B------:R-:W-:Y:S02]  /*00b0*/  UIADD3 UR6, UP0, UR4, 0xf0, URZ ;  /* 0x000000f004067890 */ /* 0x000fe4000ff1e03f */
[----:B------:R-:W-:Y:S02]  /*00c0*/  UIADD3 UR4, UP1, UR4, 0x1f0, URZ ;  /* 0x000001f004047890 */ /* 0x000fe4000ff3e03f */
[----:B------:R-:W-:Y:S02]  /*00d0*/  UIADD3.X UR7, URZ, UR5, URZ, UP0, !UPT ;  /* 0x000000053f077290 */ /* 0x000fe400087fe43f */
[----:B------:R-:W-:-:S07]  /*00e0*/  UIADD3.X UR5, URZ, UR5, URZ, UP1, !UPT ;  /* 0x000000053f057290 */ /* 0x000fce0008ffe43f */
[----:B------:R0:W-:Y:S02]  /*00f0*/  UTMACCTL.PF [UR6] ;  /* 0x00000000060079b9 */ /* 0x0001e40008040000 */
[----:B------:R0:W-:Y:S02]  /*0100*/  UTMACCTL.PF [UR4] ;  /* 0x00000000040079b9 */ /* 0x0001e40008040000 */
[----:B0-----:R-:W-:Y:S01]  /*0110*/  NOP ;  /* 0x0000000000007918 */ /* 0x001fe20000000000 */
.L_x_1:
[----:B------:R-:W-:Y:S05]  /*0120*/  BSYNC B0 ;  /* 0x0000000000007941 */ /* 0x000fea0003800000 */
.L_x_0:
[----:B------:R-:W0:Y:S01]  /*0130*/  SHFL.IDX PT, R0, R0, RZ, 0x1f ;  /* 0x00001fff00007589 */ /* 0x000e2200000e0000 */
[----:B------:R-:W-:-:S04]  /*0140*/  SHF.R.S32.HI R3, RZ, 0x1f, R2 ;  /* 0x0000001fff037819 */ /* 0x000fc80000011402 */
[----:B------:R-:W-:Y:S02]  /*0150*/  LEA.HI R3, R3, R2, RZ, 0x2 ;  /* 0x0000000203037211 */ /* 0x000fe400078f10ff */
[----:B0-----:R-:W-:-:S13]  /*0160*/  ISETP.NE.AND P0, PT, R0, RZ, PT ;  /* 0x000000ff0000720c */ /* 0x001fda0003f05270 */
[----:B------:R-:W-:Y:S05]  /*0170*/  @P0 BRA `(.L_x_2) ;  /* 0x0000000000b40947 */ /* 0x000fea0003800000 */
[----:B------:R-:W-:Y:S01]  /*0180*/  ELECT P0, URZ, PT ;  /* 0x00000000003f782f */ /* 0x000fe20003800000 */
[----:B------:R-:W-:-:S12]  /*0190*/  BSSY B0, `(.L_x_2) ;  /* 0x000002b000007945 */ /* 0x000fd80003800000 */
[----:B------:R-:W-:Y:S05]  /*01a0*/  @!P0 BRA `(.L_x_3) ;  /* 0x0000000000a48947 */ /* 0x000fea0003800000 */
[----:B------:R-:W0:Y:S01]  /*01b0*/  S2UR UR8, SR_CgaCtaId ;  /* 0x00000000000879c3 */ /* 0x000e220000008800 */
[----:B------:R-:W-:Y:S01]  /*01c0*/  UMOV UR4, 0x400 ;  /* 0x0000040000047882 */ /* 0x000fe20000000000 */
[----:B------:R-:W-:Y:S01]  /*01d0*/  UMOV UR5, 0x1 ;  /* 0x0000000100057882 */ /* 0x000fe20000000000 */
[----:B------:R-:W-:Y:S02]  /*01e0*/  UMOV UR6, 0x80 ;  /* 0x0000008000067882 */ /* 0x000fe40000000000 */
[----:B------:R-:W-:-:S04]  /*01f0*/  UIADD3 UR6, -UR6, 0x100000, URZ ;  /* 0x0010000006067890 */ /* 0x000fc8000fffe13f */
[----:B------:R-:W-:Y:S02]  /*0200*/  USHF.L.U32 UR7, UR6, 0xb, URZ ;  /* 0x0000000b06077899 */ /* 0x000fe4000800063f */
[----:B------:R-:W-:Y:S02]  /*0210*/  USHF.L.U32 UR6, UR6, 0x1, URZ ;  /* 0x0000000106067899 */ /* 0x000fe4000800063f */
[----:B0-----:R-:W-:Y:S02]  /*0220*/  ULEA UR8, UR8, UR4, 0x18 ;  /* 0x0000000408087291 */ /* 0x001fe4000f8ec03f */
[----:B------:R-:W-:-:S04]  /*0230*/  UIADD3 UR4, -UR5, 0x100000, URZ ;  /* 0x0010000005047890 */ /* 0x000fc8000fffe13f */
[----:B------:R-:W-:Y:S02]  /*0240*/  USHF.L.U32 UR5, UR4, 0xb, URZ ;  /* 0x0000000b04057899 */ /* 0x000fe4000800063f */
[----:B------:R-:W-:Y:S01]  /*0250*/  USHF.L.U32 UR4, UR4, 0x1, URZ ;  /* 0x0000000104047899 */ /* 0x000fe2000800063f */
[----:B------:R-:W0:Y:S11]  /*0260*/  FENCE.VIEW.ASYNC.S ;  /* 0x00000000000073c6 */ /* 0x000e360000000000 */
[----:B0-----:R0:W1:Y:S01]  /*0270*/  SYNCS.EXCH.64 URZ, [UR8+0x38000], UR4 ;  /* 0x03800004083f75b2 */ /* 0x0010620008000100 */
[----:B------:R0:W2:Y:S01]  /*0280*/  SYNCS.EXCH.64 URZ, [UR8+0x38070], UR6 ;  /* 0x03807006083f75b2 */ /* 0x0000a20008000100 */
[----:B------:R0:W3:Y:S01]  /*0290*/  SYNCS.EXCH.64 URZ, [UR8+0x38008], UR4 ;  /* 0x03800804083f75b2 */ /* 0x0000e20008000100 */
[----:B------:R0:W4:Y:S01]  /*02a0*/  SYNCS.EXCH.64 URZ, [UR8+0x38078], UR6 ;  /* 0x03807806083f75b2 */ /* 0x0001220008000100 */
[----:B------:R0:W0:Y:S01]  /*02b0*/  SYNCS.EXCH.64 URZ, [UR8+0x38010], UR4 ;  /* 0x03801004083f75b2 */ /* 0x0000220008000100 */
        /* <DEDUP_REMOVED lines=23> */
[----:B-1234-:R-:W-:Y:S01]  /*0430*/  NOP ;  /* 0x0000000000007918 */ /* 0x01efe20000000000 */
.L_x_3:
[----:B0-----:R-:W-:Y:S05]  /*0440*/  BSYNC B0 ;  /* 0x0000000000007941 */ /* 0x001fea0003800000 */
.L_x_2:
[----:B------:R-:W-:Y:S01]  /*0450*/  ULDC.64 UR4, c[0x0][0x598] ;  /* 0x0001660000047ab9 */ /* 0x000fe20000000a00 */
[----:B------:R-:W-:Y:S01]  /*0460*/  LOP3.LUT R3, R3, 0xfffffffc, RZ, 0xc0, !PT ;  /* 0xfffffffc03037812 */ /* 0x000fe200078ec0ff */
[----:B------:R-:W-:Y:S01]  /*0470*/  NOP ;  /* 0x0000000000007918 */ /* 0x000fe20000000000 */
[----:B------:R-:W-:Y:S01]  /*0480*/  ISETP.NE.U32.AND P0, PT, RZ, UR4, PT ;  /* 0x00000004ff007c0c */ /* 0x000fe2000bf05070 */
[----:B------:R-:W-:Y:S01]  /*0490*/  NOP ;  /* 0x0000000000007918 */ /* 0x000fe20000000000 */
[----:B------:R-:W-:Y:S01]  /*04a0*/  BAR.SYNC.DEFER_BLOCKING 0x0 ;  /* 0x0000000000007b1d */ /* 0x000fe20000010000 */
[----:B------:R-:W-:Y:S01]  /*04b0*/  IMAD.IADD R6, R2, 0x1, -R3 ;  /* 0x0000000102067824 */ /* 0x000fe200078e0a03 */
[----:B------:R-:W-:Y:S02]  /*04c0*/  ISETP.NE.AND.EX P0, PT, RZ, UR5, PT, P0 ;  /* 0x00000005ff007c0c */ /* 0x000fe4000bf05300 */
[C---:B------:R-:W-:Y:S02]  /*04d0*/  ISETP.NE.AND P2, PT, R7.reuse, 0x1, PT ;  /* 0x000000010700780c */ /* 0x040fe40003f45270 */
[----:B------:R-:W-:Y:S01]  /*04e0*/  LOP3.LUT P1, RZ, R7, R6, RZ, 0xfc, !PT ;  /* 0x0000000607ff7212 */ /* 0x000fe2000782fcff */
[----:B------:R-:W-:-:S03]  /*04f0*/  ULDC.64 UR12, c[0x0][0x208] ;  /* 0x00008200000c7ab9 */ /* 0x000fc60000000a00 */
[----:B------:R-:W-:-:S04]  /*0500*/  SEL R3, RZ, 0x1, P1 ;  /* 0x00000001ff037807 */ /* 0x000fc80000800000 */
[----:B------:R-:W-:Y:S01]  /*0510*/  SEL R3, R3, 0x2, P2 ;  /* 0x0000000203037807 */ /* 0x000fe20001000000 */
[----:B------:R-:W-:Y:S06]  /*0520*/  @!P0 BRA `(.L_x_4) ;  /* 0x00000000001c8947 */ /* 0x000fec0003800000 */
[----:B------:R-:W0:Y:S02]  /*0530*/  LDC.64 R4, c[0x0][0x598] ;  /* 0x00016600ff047b82 */ /* 0x000e240000000a00 */
[----:B0-----:R-:W2:Y:S02]  /*0540*/  LDG.E.64 R4, desc[UR12][R4.64] ;  /* 0x0000000c04047981 */ /* 0x001ea4000c1e1b00 */
[----:B--2---:R-:W-:-:S04]  /*0550*/  ISETP.NE.U32.AND P0, PT, R4, RZ, PT ;  /* 0x000000ff0400720c */ /* 0x004fc80003f05070 */
[----:B------:R-:W-:-:S13]  /*0560*/  ISETP.NE.AND.EX P0, PT, R5, RZ, PT, P0 ;  /* 0x000000ff0500720c */ /* 0x000fda0003f05300 */
[----:B------:R-:W-:Y:S05]  /*0570*/  @!P0 BRA `(.L_x_4) ;  /* 0x0000000000088947 */ /* 0x000fea0003800000 */
[----:B------:R2:W5:Y:S01]  /*0580*/  LD.E R0, desc[UR12][R4.64] ;  /* 0x0000000c04007980 */ /* 0x000562000c101900 */
[----:B------:R-:W-:Y:S05]  /*0590*/  BRA `(.L_x_5) ;  /* 0x0000000000207947 */ /* 0x000fea0003800000 */
.L_x_4:
[----:B------:R-:W-:Y:S02]  /*05a0*/  ULDC.64 UR4, c[0x0][0x588] ;  /* 0x0001620000047ab9 */ /* 0x000fe40000000a00 */
[----:B------:R-:W-:-:S04]  /*05b0*/  ISETP.NE.U32.AND P0, PT, RZ, UR4, PT ;  /* 0x00000004ff007c0c */ /* 0x000fc8000bf05070 */
[----:B------:R-:W-:-:S13]  /*05c0*/  ISETP.NE.AND.EX P0, PT, RZ, UR5, PT, P0 ;  /* 0x00000005ff007c0c */ /* 0x000fda000bf05300 */
[----:B------:R-:W-:Y:S05]  /*05d0*/  @!P0 BRA `(.L_x_6) ;  /* 0x00000000000c8947 */ /* 0x000fea0003800000 */
[----:B------:R-:W0:Y:S02]  /*05e0*/  LDC.64 R4, c[0x0][0x588] ;  /* 0x00016200ff047b82 */ /* 0x000e240000000a00 */
[----:B0-----:R0:W5:Y:S01]  /*05f0*/  LDG.E R0, desc[UR12][R4.64] ;  /* 0x0000000c04007981 */ /* 0x001162000c1e1900 */
[----:B------:R-:W-:Y:S05]  /*0600*/  BRA `(.L_x_5) ;  /* 0x0000000000047947 */ /* 0x000fea0003800000 */
.L_x_6:
[----:B------:R-:W1:Y:S02]  /*0610*/  LDC R0, c[0x0][0x580] ;  /* 0x00016000ff007b82 */ /* 0x000e640000000800 */
.L_x_5:
[----:B------:R-:W-:Y:S02]  /*0620*/  ULDC.64 UR4, c[0x0][0x5a0] ;  /* 0x0001680000047ab9 */ /* 0x000fe40000000a00 */
[----:B------:R-:W-:-:S04]  /*0630*/  ISETP.NE.U32.AND P0, PT, RZ, UR4, PT ;  /* 0x00000004ff007c0c */ /* 0x000fc8000bf05070 */
[----:B------:R-:W-:-:S13]  /*0640*/  ISETP.NE.AND.EX P0, PT, RZ, UR5, PT, P0 ;  /* 0x00000005ff007c0c */ /* 0x000fda000bf05300 */
[----:B------:R-:W-:Y:S05]  /*0650*/  @!P0 BRA `(.L_x_7) ;  /* 0x00000000001c8947 */ /* 0x000fea0003800000 */
[----:B0-2---:R-:W0:Y:S02]  /*0660*/  LDC.64 R4, c[0x0][0x5a0] ;  /* 0x00016800ff047b82 */ /* 0x005e240000000a00 */
[----:B0-----:R-:W2:Y:S02]  /*0670*/  LDG.E.64 R4, desc[UR12][R4.64] ;  /* 0x0000000c04047981 */ /* 0x001ea4000c1e1b00 */
[----:B--2---:R-:W-:-:S04]  /*0680*/  ISETP.NE.U32.AND P0, PT, R4, RZ, PT ;  /* 0x000000ff0400720c */ /* 0x004fc80003f05070 */
[----:B------:R-:W-:-:S13]  /*0690*/  ISETP.NE.AND.EX P0, PT, R5, RZ, PT, P0 ;  /* 0x000000ff0500720c */ /* 0x000fda0003f05300 */
[----:B------:R-:W-:Y:S05]  /*06a0*/  @!P0 BRA `(.L_x_7) ;  /* 0x0000000000088947 */ /* 0x000fea0003800000 */
[----:B------:R0:W5:Y:S01]  /*06b0*/  LD.E R2, desc[UR12][R4.64] ;  /* 0x0000000c04027980 */ /* 0x000162000c101900 */
[----:B------:R-:W-:Y:S05]  /*06c0*/  BRA `(.L_x_8) ;  /* 0x0000000000207947 */ /* 0x000fea0003800000 */
.L_x_7:
[----:B------:R-:W-:Y:S02]  /*06d0*/  ULDC.64 UR4, c[0x0][0x590] ;  /* 0x0001640000047ab9 */ /* 0x000fe40000000a00 */
[----:B------:R-:W-:-:S04]  /*06e0*/  ISETP.NE.U32.AND P0, PT, RZ, UR4, PT ;  /* 0x00000004ff007c0c */ /* 0x000fc8000bf05070 */
[----:B------:R-:W-:-:S13]  /*06f0*/  ISETP.NE.AND.EX P0, PT, RZ, UR5, PT, P0 ;  /* 0x00000005ff007c0c */ /* 0x000fda000bf05300 */
[----:B------:R-:W-:Y:S05]  /*0700*/  @!P0 BRA `(.L_x_9) ;  /* 0x00000000000c8947 */ /* 0x000fea0003800000 */
[----:B0-2---:R-:W0:Y:S02]  /*0710*/  LDC.64 R4, c[0x0][0x590] ;  /* 0x00016400ff047b82 */ /* 0x005e240000000a00 */
[----:B0-----:R4:W5:Y:S01]  /*0720*/  LDG.E R2, desc[UR12][R4.64] ;  /* 0x0000000c04027981 */ /* 0x001962000c1e1900 */
[----:B------:R-:W-:Y:S05]  /*0730*/  BRA `(.L_x_8) ;  /* 0x0000000000047947 */ /* 0x000fea0003800000 */
.L_x_9:
[----:B------:R-:W3:Y:S02]  /*0740*/  LDC R2, c[0x0][0x584] ;  /* 0x00016100ff027b82 */ /* 0x000ee40000000800 */
.L_x_8:
[----:B0-2-4-:R-:W0:Y:S01]  /*0750*/  LDC R4, c[0x0][0x3c4] ;  /* 0x0000f100ff047b82 */ /* 0x015e220000000800 */
[----:B------:R-:W-:-:S07]  /*0760*/  ISETP.NE.AND P0, PT, R7, RZ, PT ;  /* 0x000000ff0700720c */ /* 0x000fce0003f05270 */
[----:B------:R-:W2:Y:S01]  /*0770*/  LDC.64 R10, c[0x0][0x3c8] ;  /* 0x0000f200ff0a7b82 */ /* 0x000ea20000000a00 */
[----:B0-----:R-:W-:-:S05]  /*0780*/  VIADD R4, R4, 0x3f ;  /* 0x0000003f04047836 */ /* 0x001fca0000000000 */
[----:B------:R-:W-:-:S04]  /*0790*/  SHF.R.S32.HI R5, RZ, 0x1f, R4 ;  /* 0x0000001fff057819 */ /* 0x000fc80000011404 */
[----:B------:R-:W-:-:S04]  /*07a0*/  LEA.HI R5, R5, R4, RZ, 0x6 ;  /* 0x0000000405057211 */ /* 0x000fc800078f30ff */
[----:B------:R-:W-:-:S05]  /*07b0*/  SHF.R.S32.HI R5, RZ, 0x6, R5 ;  /* 0x00000006ff057819 */ /* 0x000fca0000011405 */
[----:B--2---:R-:W-:-:S04]  /*07c0*/  IMAD R4, R5, R10, RZ ;  /* 0x0000000a05047224 */ /* 0x004fc800078e02ff */
[----:B------:R-:W-:Y:S01]  /*07d0*/  IMAD R4, R4, R11, RZ ;  /* 0x0000000b04047224 */ /* 0x000fe200078e02ff */
[----:B------:R-:W-:Y:S06]  /*07e0*/  @!P0 BRA `(.L_x_10) ;  /* 0x0000002c00e88947 */ /* 0x000fec0003800000 */
[----:B------:R-:W-:-:S13]  /*07f0*/  ISETP.NE.AND P0, PT, R7, 0x1, PT ;  /* 0x000000010700780c */ /* 0x000fda0003f05270 */
[----:B------:R-:W-:Y:S05]  /*0800*/  @P0 EXIT ;  /* 0x000000000000094d */ /* 0x000fea0003800000 */
[----:B------:R-:W-:Y:S01]  /*0810*/  ISETP.GE.AND P0, PT, R4, 0x1, PT ;  /* 0x000000010400780c */ /* 0x000fe20003f06270 */
[----:B------:R-:W-:Y:S01]  /*0820*/  UMOV UR4, URZ ;  /* 0x0000003f00047c82 */ /* 0x000fe20008000000 */
[----:B------:R-:W-:Y:S02]  /*0830*/  CS2R R54, SRZ ;  /* 0x0000000000367805 */ /* 0x000fe4000001ff00 */
[----:B------:R-:W-:Y:S02]  /*0840*/  CS2R R24, SRZ ;  /* 0x0000000000187805 */ /* 0x000fe4000001ff00 */
[----:B------:R-:W-:Y:S02]  /*0850*/  CS2R R26, SRZ ;  /* 0x00000000001a7805 */ /* 0x000fe4000001ff00 */
[----:B------:R-:W-:Y:S02]  /*0860*/  CS2R R28, SRZ ;  /* 0x00000000001c7805 */ /* 0x000fe4000001ff00 */
[----:B------:R-:W-:-:S02]  /*0870*/  CS2R R30, SRZ ;  /* 0x00000000001e7805 */ /* 0x000fc4000001ff00 */
[----:B------:R-:W-:Y:S02]  /*0880*/  CS2R R32, SRZ ;  /* 0x0000000000207805 */ /* 0x000fe4000001ff00 */
        /* <DEDUP_REMOVED lines=9> */
[----:B------:R-:W-:Y:S01]  /*0920*/  CS2R R52, SRZ ;  /* 0x0000000000347805 */ /* 0x000fe2000001ff00 */
[----:B------:R-:W-:Y:S06]  /*0930*/  @!P0 BRA `(.L_x_11) ;  /* 0x0000000000a88947 */ /* 0x000fec0003800000 */
[----:B------:R-:W-:-:S04]  /*0940*/  LOP3.LUT R5, R3, 0x1, RZ, 0xfc, !PT ;  /* 0x0000000103057812 */ /* 0x000fc800078efcff */
[----:B------:R-:W-:-:S13]  /*0950*/  ISETP.NE.AND P0, PT, R5, 0x3, PT ;  /* 0x000000030500780c */ /* 0x000fda0003f05270 */
[----:B------:R-:W-:Y:S05]  /*0960*/  @!P0 BRA `(.L_x_12) ;  /* 0x0000000000048947 */ /* 0x000fea0003800000 */
[----:B------:R-:W-:Y:S01]  /*0970*/  BPT.TRAP 0x1 ;  /* 0x000000040000795c */ /* 0x000fe20000300000 */
.L_x_12:
[----:B------:R-:W0:Y:S01]  /*0980*/  S2UR UR5, SR_CgaCtaId ;  /* 0x00000000000579c3 */ /* 0x000e220000008800 */
[----:B------:R-:W-:Y:S01]  /*0990*/  SHF.L.U32 R5, RZ, 0x1f, RZ ;  /* 0x0000001fff057819 */ /* 0x000fe200000006ff */
[----:B------:R-:W-:Y:S02]  /*09a0*/  UMOV UR4, 0x400 ;  /* 0x0000040000047882 */ /* 0x000fe40000000000 */
[----:B0-----:R-:W-:-:S12]  /*09b0*/  ULEA UR4, UR5, UR4, 0x18 ;  /* 0x0000000405047291 */ /* 0x001fd8000f8ec03f */
.L_x_13:
[----:B0-----:R-:W-:-:S04]  /*09c0*/  IMAD.U32 R6, RZ, RZ, UR4 ;  /* 0x00000004ff067e24 */ /* 0x001fc8000f8e00ff */
[----:B------:R0:W2:Y:S03]  /*09d0*/  SYNCS.PHASECHK.TRANS64.TRYWAIT P0, [R6+URZ+0x38000], R5 ;  /* 0x03800005060075a7 */ /* 0x0000a6000800017f */
[----:B--2---:R-:W-:Y:S05]  /*09e0*/  @!P0 NANOSLEEP.SYNCS 0x989680 ;  /* 0x009896800000895d */ /* 0x004fea0003900000 */
[----:B------:R-:W2:Y:S02]  /*09f0*/  @!P0 SYNCS.PHASECHK.TRANS64 P0, [R6+URZ+0x38000], R5 ;  /* 0x03800005060085a7 */ /* 0x000ea4000800007f */
[----:B--2---:R-:W-:Y:S05]  /*0a00*/  @!P0 BRA `(.L_x_13) ;  /* 0xfffffffc00ec8947 */ /* 0x004fea000383ffff */
[----:B------:R-:W-:Y:S01]  /*0a10*/  UIADD3 UR5, UR4, 0x1c000, URZ ;  /* 0x0001c00004057890 */ /* 0x000fe2000fffe03f */
[----:B------:R-:W-:Y:S01]  /*0a20*/  WARPGROUP.ARRIVE ;  /* 0x00000000000079c5 */ /* 0x000fe20000000000 */
[----:B------:R-:W-:Y:S02]  /*0a30*/  USHF.R.U32.HI UR4, URZ, 0x4, UR4 ;  /* 0x000000043f047899 */ /* 0x000fe40008011604 */
[----:B------:R-:W-:Y:S02]  /*0a40*/  USHF.R.U32.HI UR5, URZ, 0x4, UR5 ;  /* 0x000000043f057899 */ /* 0x000fe40008011605 */
[----:B------:R-:W-:Y:S02]  /*0a50*/  ULOP3.LUT UR4, UR4, 0x3fff, URZ, 0xc0, !UPT ;  /* 0x00003fff04047892 */ /* 0x000fe4000f8ec03f */
[----:B------:R-:W-:Y:S02]  /*0a60*/  ULOP3.LUT UR5, UR5, 0x3fff, URZ, 0xc0, !UPT ;  /* 0x00003fff05057892 */ /* 0x000fe4000f8ec03f */
[----:B------:R-:W-:-:S02]  /*0a70*/  ULOP3.LUT UR9, UR4, 0x10000, URZ, 0xfc, !UPT ;  /* 0x0001000004097892 */ /* 0x000fc4000f8efc3f */
[----:B------:R-:W-:Y:S01]  /*0a80*/  ULOP3.LUT UR8, UR5, 0x10000, URZ, 0xfc, !UPT ;  /* 0x0001000005087892 */ /* 0x000fe2000f8efc3f */
[----:B------:R-:W-:Y:S02]  /*0a90*/  UMOV UR7, 0x40000040 ;  /* 0x4000004000077882 */ /* 0x000fe40000000000 */
[----:B------:R-:W-:Y:S02]  /*0aa0*/  UMOV UR5, 0x40000040 ;  /* 0x4000004000057882 */ /* 0x000fe40000000000 */
[----:B------:R-:W-:Y:S02]  /*0ab0*/  UMOV UR4, UR9 ;  /* 0x0000000900047c82 */ /* 0x000fe40008000000 */
[----:B------:R-:W-:Y:S02]  /*0ac0*/  UMOV UR6, UR8 ;  /* 0x0000000800067c82 */ /* 0x000fe40008000000 */
[----:B------:R-:W-:Y:S01]  /*0ad0*/  HGMMA.64x64x16.F32.BF16 R24, gdesc[UR4], RZ, !UPT ;  /* 0x00e00000041879f0 */ /* 0x000fe2000c7018ff */
[----:B------:R-:W-:-:S02]  /*0ae0*/  UIADD3 UR4, UR9, 0x2, URZ ;  /* 0x0000000209047890 */ /* 0x000fc4000fffe03f */
[----:B------:R-:W-:Y:S01]  /*0af0*/  UIADD3 UR6, UR8, 0x2, URZ ;  /* 0x0000000208067890 */ /* 0x000fe2000fffe03f */
[----:B------:R-:W-:Y:S01]  /*0b00*/  UMOV UR5, 0x40000040 ;  /* 0x4000004000057882 */ /* 0x000fe20000000000 */
[----:B------:R-:W-:-:S07]  /*0b10*/  UMOV UR7, 0x40000040 ;  /* 0x4000004000077882 */ /* 0x000fce0000000000 */
[----:B------:R-:W-:Y:S01]  /*0b20*/  HGMMA.64x64x16.F32.BF16 R24, gdesc[UR4], R24 ;  /* 0x00e00000041879f0 */ /* 0x000fe20008701818 */
[----:B------:R-:W-:Y:S02]  /*0b30*/  UIADD3 UR4, UR9, 0x4, URZ ;  /* 0x0000000409047890 */ /* 0x000fe4000fffe03f */
        /* <DEDUP_REMOVED lines=8> */
[----:B------:R-:W-:Y:S01]  /*0bc0*/  HGMMA.64x64x16.F32.BF16 R24, gdesc[UR4], R24, gsb0 ;  /* 0x00e00000041879f0 */ /* 0x000fe20008001818 */
[----:B------:R-:W-:-:S05]  /*0bd0*/  UMOV UR4, 0x1 ;  /* 0x0000000100047882 */ /* 0x000fca0000000000 */
.L_x_11:
[----:B0-----:R-:W-:-:S05]  /*0be0*/  VIMNMX R5, R4, 0x1, PT ;  /* 0x0000000104057848 */ /* 0x001fca0003fe0100 */
[----:B------:R-:W-:-:S05]  /*0bf0*/  IMAD.IADD R6, R4, 0x1, -R5 ;  /* 0x0000000104067824 */ /* 0x000fca00078e0a05 */
[----:B------:R-:W-:-:S13]  /*0c00*/  ISETP.GE.AND P0, PT, R6, 0x1, PT ;  /* 0x000000010600780c */ /* 0x000fda0003f06270 */
[----:B------:R-:W-:Y:S05]  /*0c10*/  @!P0 BRA `(.L_x_14) ;  /* 0x0000000400188947 */ /* 0x000fea0003800000 */
[----:B------:R-:W0:Y:S01]  /*0c20*/  S2UR UR6, SR_CgaCtaId ;  /* 0x00000000000679c3 */ /* 0x000e220000008800 */
[----:B------:R-:W-:Y:S01]  /*0c30*/  UMOV UR5, 0x400 ;  /* 0x0000040000057882 */ /* 0x000fe20000000000 */
[----:B------:R-:W-:Y:S01]  /*0c40*/  LOP3.LUT R10, R3, 0x1, RZ, 0xfc, !PT ;  /* 0x00000001030a7812 */ /* 0x000fe200078efcff */
[----:B------:R-:W-:Y:S01]  /*0c50*/  IMAD.MOV.U32 R9, RZ, RZ, RZ ;  /* 0x000000ffff097224 */ /* 0x000fe200078e00ff */
[----:B------:R-:W-:Y:S01]  /*0c60*/  UISETP.NE.U32.AND UP0, UPT, UR4, URZ, UPT ;  /* 0x0000003f0400728c */ /* 0x000fe2000bf05070 */
[----:B------:R-:W-:Y:S01]  /*0c70*/  IMAD.MOV.U32 R5, RZ, RZ, R6 ;  /* 0x000000ffff057224 */ /* 0x000fe200078e0006 */
[----:B0-----:R-:W-:-:S04]  /*0c80*/  ULEA UR14, UR6, UR5, 0x18 ;  /* 0x00000005060e7291 */ /* 0x001fc8000f8ec03f */
[----:B------:R-:W-:Y:S02]  /*0c90*/  UIADD3 UR6, UR14, 0x1c000, URZ ;  /* 0x0001c0000e067890 */ /* 0x000fe4000fffe03f */
[----:B------:R-:W-:Y:S02]  /*0ca0*/  USHF.R.U32.HI UR5, URZ, 0x4, UR14 ;  /* 0x000000043f057899 */ /* 0x000fe4000801160e */
[----:B------:R-:W-:Y:S02]  /*0cb0*/  USHF.R.U32.HI UR6, URZ, 0x4, UR6 ;  /* 0x000000043f067899 */ /* 0x000fe40008011606 */
[----:B------:R-:W-:Y:S02]  /*0cc0*/  ULOP3.LUT UR5, UR5, 0x3fff, URZ, 0xc0, !UPT ;  /* 0x00003fff05057892 */ /* 0x000fe4000f8ec03f */
[----:B------:R-:W-:Y:S02]  /*0cd0*/  ULOP3.LUT UR6, UR6, 0x3fff, URZ, 0xc0, !UPT ;  /* 0x00003fff06067892 */ /* 0x000fe4000f8ec03f */
[----:B------:R-:W-:-:S02]  /*0ce0*/  ULOP3.LUT UR15, UR5, 0x10000, URZ, 0xfc, !UPT ;  /* 0x00010000050f7892 */ /* 0x000fc4000f8efc3f */
[----:B------:R-:W-:Y:S01]  /*0cf0*/  ULOP3.LUT UR16, UR6, 0x10000, URZ, 0xfc, !UPT ;  /* 0x0001000006107892 */ /* 0x000fe2000f8efc3f */
[----:B------:R-:W-:-:S11]  /*0d00*/  UMOV UR5, URZ ;  /* 0x0000003f00057c82 */ /* 0x000fd60008000000 */
.L_x_19:
[----:B------:R-:W-:-:S13]  /*0d10*/  ISETP.NE.AND P1, PT, R10, 0x3, PT ;  /* 0x000000030a00780c */ /* 0x000fda0003f25270 */
[----:B0-----:R-:W-:Y:S05]  /*0d20*/  @!P1 BRA `(.L_x_15) ;  /* 0x0000000000049947 */ /* 0x001fea0003800000 */
[----:B------:R-:W-:Y:S01]  /*0d30*/  BPT.TRAP 0x1 ;  /* 0x000000040000795c */ /* 0x000fe20000300000 */
.L_x_15:
[----:B------:R-:W-:Y:S01]  /*0d40*/  SHF.L.U32 R7, R9, 0x1f, RZ ;  /* 0x0000001f09077819 */ /* 0x000fe200000006ff */
[----:B------:R-:W-:-:S12]  /*0d50*/  ULEA UR6, UR4, UR14, 0x3 ;  /* 0x0000000e04067291 */ /* 0x000fd8000f8e183f */
.L_x_16:
[----:B0-----:R-:W-:-:S04]  /*0d60*/  IMAD.U32 R8, RZ, RZ, UR6 ;  /* 0x00000006ff087e24 */ /* 0x001fc8000f8e00ff */
[----:B------:R0:W2:Y:S03]  /*0d70*/  SYNCS.PHASECHK.TRANS64.TRYWAIT P0, [R8+URZ+0x38000], R7 ;  /* 0x03800007080075a7 */ /* 0x0000a6000800017f */
[----:B--2---:R-:W-:Y:S05]  /*0d80*/  @!P0 NANOSLEEP.SYNCS 0x989680 ;  /* 0x009896800000895d */ /* 0x004fea0003900000 */
[----:B------:R-:W2:Y:S02]  /*0d90*/  @!P0 SYNCS.PHASECHK.TRANS64 P0, [R8+URZ+0x38000], R7 ;  /* 0x03800007080085a7 */ /* 0x000ea4000800007f */
[----:B--2---:R-:W-:Y:S05]  /*0da0*/  @!P0 BRA `(.L_x_16) ;  /* 0xfffffffc00ec8947 */ /* 0x004fea000383ffff */
[----:B------:R-:W-:Y:S01]  /*0db0*/  ULEA UR6, UR4, UR15, 0x9 ;  /* 0x0000000f04067291 */ /* 0x000fe2000f8e483f */
[----:B------:R-:W-:Y:S01]  /*0dc0*/  WARPGROUP.ARRIVE ;  /* 0x00000000000079c5 */ /* 0x000fe20000000000 */
[----:B------:R-:W-:Y:S01]  /*0dd0*/  ULEA UR7, UR4, UR16, 0x9 ;  /* 0x0000001004077291 */ /* 0x000fe2000f8e483f */
[----:B------:R-:W-:Y:S01]  /*0de0*/  UMOV UR9, 0x40000040 ;  /* 0x4000004000097882 */ /* 0x000fe20000000000 */
[----:B------:R-:W-:-:S03]  /*0df0*/  UMOV UR11, 0x40000040 ;  /* 0x40000040000b7882 */ /* 0x000fc60000000000 */
[----:B------:R-:W-:Y:S02]  /*0e00*/  UMOV UR8, UR6 ;  /* 0x0000000600087c82 */ /* 0x000fe40008000000 */
[----:B------:R-:W-:Y:S02]  /*0e10*/  UMOV UR10, UR7 ;  /* 0x00000007000a7c82 */ /* 0x000fe40008000000 */
[----:B------:R-:W-:Y:S01]  /*0e20*/  HGMMA.64x64x16.F32.BF16 R24, gdesc[UR8], R24, UP0 ;  /* 0x00e00000081879f0 */ /* 0x000fe2000bf01818 */
        /* <DEDUP_REMOVED lines=14> */
[----:B------:R-:W-:Y:S03]  /*0f10*/  HGMMA.64x64x16.F32.BF16 R24, gdesc[UR8], R24, gsb0 ;  /* 0x00e00000081879f0 */ /* 0x000fe60008001818 */
[----:B------:R-:W-:Y:S02]  /*0f20*/  WARPGROUP.DEPBAR.LE gsb0, 0x1 ;  /* 0x00008000000079c5 */ /* 0x000fe40000010100 */
[----:B------:R-:W-:Y:S05]  /*0f30*/  @!P1 BRA `(.L_x_17) ;  /* 0x0000000000049947 */ /* 0x000fea0003800000 */
[----:B------:R-:W-:Y:S01]  /*0f40*/  BPT.TRAP 0x1 ;  /* 0x000000040000795c */ /* 0x000fe20000300000 */
.L_x_17:
[----:B------:R-:W-:Y:S01]  /*0f50*/  ULEA UR6, UR5, UR14, 0x3 ;  /* 0x0000000e05067291 */ /* 0x000fe2000f8e183f */
[----:B------:R-:W-:-:S03]  /*0f60*/  ISETP.GT.U32.AND P0, PT, R3, 0x1, PT ;  /* 0x000000010300780c */ /* 0x000fc60003f04070 */
[----:B------:R-:W-:-:S04]  /*0f70*/  UIADD3 UR6, UR6, 0x38070, URZ ;  /* 0x0003807006067890 */ /* 0x000fc8000fffe03f */
[----:B------:R-:W-:-:S09]  /*0f80*/  UPRMT UR6, URZ, 0x654, UR6 ;  /* 0x000006543f067896 */ /* 0x000fd20008000006 */
[----:B------:R-:W-:Y:S01]  /*0f90*/  SYNCS.ARRIVE.TRANS64.RED.A1T0 RZ, [UR6], RZ ;  /* 0x000000ffffff79a7 */ /* 0x000fe20008100406 */
[----:B------:R-:W-:Y:S05]  /*0fa0*/  @P0 BRA `(.L_x_18) ;  /* 0x0000000000040947 */ /* 0x000fea0003800000 */
[----:B------:R-:W-:Y:S01]  /*0fb0*/  BPT.TRAP 0x1 ;  /* 0x000000040000795c */ /* 0x000fe20000300000 */
.L_x_18:
[----:B------:R-:W-:Y:S01]  /*0fc0*/  UIADD3 UR4, UR4, 0x1, URZ ;  /* 0x0000000104047890 */ /* 0x000fe2000fffe03f */
[C---:B------:R-:W-:Y:S01]  /*0fd0*/  ISETP.GT.AND P0, PT, R5.reuse, 0x1, PT ;  /* 0x000000010500780c */ /* 0x040fe20003f04270 */
[----:B------:R-:W-:Y:S01]  /*0fe0*/  UIADD3 UR5, UR5, 0x1, URZ ;  /* 0x0000000105057890 */ /* 0x000fe2000fffe03f */
[----:B------:R-:W-:Y:S01]  /*0ff0*/  VIADD R5, R5, 0xffffffff ;  /* 0xffffffff05057836 */ /* 0x000fe20000000000 */
[----:B------:R-:W-:Y:S02]  /*1000*/  UISETP.NE.AND UP0, UPT, UR4, 0xe, UPT ;  /* 0x0000000e0400788c */ /* 0x000fe4000bf05270 */
[----:B------:R-:W-:Y:S02]  /*1010*/  UISETP.NE.AND UP1, UPT, UR5, 0xe, UPT ;  /* 0x0000000e0500788c */ /* 0x000fe4000bf25270 */
[----:B------:R-:W-:Y:S02]  /*1020*/  USEL UR6, URZ, 0x1, UP0 ;  /* 0x000000013f067887 */ /* 0x000fe40008000000 */
[----:B------:R-:W-:-:S02]  /*1030*/  USEL UR4, UR4, URZ, UP0 ;  /* 0x0000003f04047287 */ /* 0x000fc40008000000 */
[----:B------:R-:W-:Y:S02]  /*1040*/  USEL UR5, UR5, URZ, UP1 ;  /* 0x0000003f05057287 */ /* 0x000fe40008800000 */
[----:B------:R-:W-:Y:S01]  /*1050*/  UPLOP3.LUT UP0, UPT, UPT, UPT, UPT, 0x80, 0x0 ;  /* 0x000000000000789c */ /* 0x000fe20003f0f070 */
[----:B------:R-:W-:Y:S01]  /*1060*/  LOP3.LUT R9, R9, UR6, RZ, 0x3c, !PT ;  /* 0x0000000609097c12 */ /* 0x000fe2000f8e3cff */
[----:B------:R-:W-:Y:S09]  /*1070*/  @P0 BRA `(.L_x_19) ;  /* 0xfffffffc00240947 */ /* 0x000ff2000383ffff */
.L_x_14:
[----:B------:R-:W-:Y:S01]  /*1080*/  ISETP.GE.AND P0, PT, R4, 0x1, PT ;  /* 0x000000010400780c */ /* 0x000fe20003f06270 */
[----:B------:R-:W-:-:S12]  /*1090*/  WARPGROUP.DEPBAR.LE gsb0, 0x0 ;  /* 0x00008000000079c5 */ /* 0x000fd80000010000 */
[----:B------:R-:W-:Y:S05]  /*10a0*/  @!P0 BRA `(.L_x_20) ;  /* 0x0000000000488947 */ /* 0x000fea0003800000 */
[----:B------:R-:W-:-:S04]  /*10b0*/  LOP3.LUT R4, R3, 0x1, RZ, 0xfc, !PT ;  /* 0x0000000103047812 */ /* 0x000fc800078efcff */
[----:B------:R-:W-:-:S13]  /*10c0*/  ISETP.NE.AND P0, PT, R4, 0x3, PT ;  /* 0x000000030400780c */ /* 0x000fda0003f05270 */
[----:B------:R-:W-:Y:S05]  /*10d0*/  @!P0 BRA `(.L_x_21) ;  /* 0x0000000000048947 */ /* 0x000fea0003800000 */
[----:B------:R-:W-:Y:S01]  /*10e0*/  BPT.TRAP 0x1 ;  /* 0x000000040000795c */ /* 0x000fe20000300000 */
.L_x_21:
[----:B0-----:R-:W0:Y:S01]  /*10f0*/  S2R R7, SR_CgaCtaId ;  /* 0x0000000000077919 */ /* 0x001e220000008800 */
[----:B------:R-:W-:Y:S02]  /*1100*/  SHF.R.U32.HI R4, RZ, 0x1, R6 ;  /* 0x00000001ff047819 */ /* 0x000fe40000011606 */
[----:B------:R-:W-:-:S03]  /*1110*/  ISETP.GT.U32.AND P0, PT, R3, 0x1, PT ;  /* 0x000000010300780c */ /* 0x000fc60003f04070 */
[----:B------:R-:W-:Y:S01]  /*1120*/  IMAD.WIDE.U32 R4, R4, -0x6db6db6d, RZ ;  /* 0x9249249304047825 */ /* 0x000fe200078e00ff */
[----:B------:R-:W-:-:S04]  /*1130*/  MOV R4, 0x400 ;  /* 0x0000040000047802 */ /* 0x000fc80000000f00 */
[----:B------:R-:W-:-:S05]  /*1140*/  SHF.R.U32.HI R5, RZ, 0x2, R5 ;  /* 0x00000002ff057819 */ /* 0x000fca0000011605 */
[----:B------:R-:W-:Y:S01]  /*1150*/  IMAD R6, R5, -0xe, R6 ;  /* 0xfffffff205067824 */ /* 0x000fe200078e0206 */
[----:B0-----:R-:W-:-:S05]  /*1160*/  LEA R7, R7, R4, 0x18 ;  /* 0x0000000407077211 */ /* 0x001fca00078ec0ff */
[----:B------:R-:W-:-:S04]  /*1170*/  IMAD R6, R6, 0x8, R7 ;  /* 0x0000000806067824 */ /* 0x000fc800078e0207 */
[----:B------:R-:W-:-:S05]  /*1180*/  VIADD R6, R6, 0x38070 ;  /* 0x0003807006067836 */ /* 0x000fca0000000000 */
[----:B------:R-:W-:-:S04]  /*1190*/  PRMT R6, RZ, 0x654, R6 ;  /* 0x00000654ff067816 */ /* 0x000fc80000000006 */
[----:B------:R2:W-:Y:S01]  /*11a0*/  SYNCS.ARRIVE.TRANS64.RED.A1T0 RZ, [R6+URZ], RZ ;  /* 0x000000ff06ff79a7 */ /* 0x0005e2000810043f */
[----:B------:R-:W-:Y:S05]  /*11b0*/  @P0 BRA `(.L_x_20) ;  /* 0x0000000000040947 */ /* 0x000fea0003800000 */
[----:B------:R-:W-:Y:S01]  /*11c0*/  BPT.TRAP 0x1 ;  /* 0x000000040000795c */ /* 0x000fe20000300000 */
.L_x_20:
[----:B------:R-:W4:Y:S01]  /*11d0*/  S2R R4, SR_TID.X ;  /* 0x0000000000047919 */ /* 0x000f220000002100 */
[----:B------:R-:W-:Y:S01]  /*11e0*/  ULDC.64 UR4, c[0x0][0x280] ;  /* 0x0000a00000047ab9 */ /* 0x000fe20000000a00 */
[----:B------:R-:W0:Y:S01]  /*11f0*/  S2R R9, SR_CTAID.Y ;  /* 0x0000000000097919 */ /* 0x000e220000002600 */
[----:B------:R-:W1:Y:S01]  /*1200*/  S2R R11, SR_CTAID.X ;  /* 0x00000000000b7919 */ /* 0x000e620000002500 */
[----:B----4-:R-:W-:-:S04]  /*1210*/  SHF.R.S32.HI R3, RZ, 0x1f, R4 ;  /* 0x0000001fff037819 */ /* 0x010fc80000011404 */
[----:B------:R-:W-:Y:S01]  /*1220*/  LEA.HI R3, R3, R4, RZ, 0x7 ;  /* 0x0000000403037211 */ /* 0x000fe200078f38ff */
[----:B0-----:R-:W-:-:S03]  /*1230*/  IMAD.SHL.U32 R9, R9, 0x40, RZ ;  /* 0x0000004009097824 */ /* 0x001fc600078e00ff */
[----:B------:R-:W-:Y:S02]  /*1240*/  LOP3.LUT R3, R3, 0xffffff80, RZ, 0xc0, !PT ;  /* 0xffffff8003037812 */ /* 0x000fe400078ec0ff */
[----:B------:R-:W-:-:S03]  /*1250*/  ISETP.GE.AND P0, PT, R9, UR5, PT ;  /* 0x0000000509007c0c */ /* 0x000fc6000bf06270 */
[----:B------:R-:W-:Y:S02]  /*1260*/  IMAD.IADD R5, R4, 0x1, -R3 ;  /* 0x0000000104057824 */ /* 0x000fe400078e0a03 */
[----:B-1----:R-:W-:-:S03]  /*1270*/  IMAD.SHL.U32 R3, R11, 0x40, RZ ;  /* 0x000000400b037824 */ /* 0x002fc600078e00ff */
[----:B------:R-:W-:Y:S02]  /*1280*/  SHF.R.S32.HI R8, RZ, 0x1f, R5 ;  /* 0x0000001fff087819 */ /* 0x000fe40000011405 */
[----:B------:R-:W-:Y:S02]  /*1290*/  ISETP.GE.OR P0, PT, R3, UR4, P0 ;  /* 0x0000000403007c0c */ /* 0x000fe40008706670 */
[----:B------:R-:W-:-:S04]  /*12a0*/  LEA.HI R4, R8, R5, RZ, 0x2 ;  /* 0x0000000508047211 */ /* 0x000fc800078f10ff */
[--C-:B------:R-:W-:Y:S02]  /*12b0*/  SHF.R.S32.HI R12, RZ, 0x2, R4.reuse ;  /* 0x00000002ff0c7819 */ /* 0x100fe40000011404 */
[----:B------:R-:W-:-:S04]  /*12c0*/  SHF.R.S32.HI R7, RZ, 0x1f, R4 ;  /* 0x0000001fff077819 */ /* 0x000fc80000011404 */
[----:B------:R-:W-:-:S04]  /*12d0*/  LEA.HI R7, R7, R12, RZ, 0x3 ;  /* 0x0000000c07077211 */ /* 0x000fc800078f18ff */
[----:B------:R-:W-:Y:S01]  /*12e0*/  LOP3.LUT R13, R7, 0xfffffff8, RZ, 0xc0, !PT ;  /* 0xfffffff8070d7812 */ /* 0x000fe200078ec0ff */
[----:B------:R-:W-:Y:S06]  /*12f0*/  @P0 EXIT ;  /* 0x000000000000094d */ /* 0x000fec0003800000 */
[----:B--2---:R-:W0:Y:S01]  /*1300*/  LDC.64 R6, c[0x0][0x5d0] ;  /* 0x00017400ff067b82 */ /* 0x004e220000000a00 */
[----:B------:R-:W-:Y:S01]  /*1310*/  LOP3.LUT R10, R4, 0x7ffffffc, RZ, 0xc0, !PT ;  /* 0x7ffffffc040a7812 */ /* 0x000fe200078ec0ff */
[----:B------:R-:W-:Y:S01]  /*1320*/  IMAD.IADD R4, R12, 0x1, -R13 ;  /* 0x000000010c047824 */ /* 0x000fe200078e0a0d */
[----:B------:R-:W-:Y:S02]  /*1330*/  LEA.HI R8, R8, R5, RZ, 0x5 ;  /* 0x0000000508087211 */ /* 0x000fe400078f28ff */
[----:B---3-5:R-:W-:Y:S01]  /*1340*/  FSETP.NEU.AND P1, PT, R2, RZ, PT ;  /* 0x000000ff0200720b */ /* 0x028fe20003f2d000 */
[----:B------:R-:W-:Y:S01]  /*1350*/  IMAD.IADD R10, R5, 0x1, -R10 ;  /* 0x00000001050a7824 */ /* 0x000fe200078e0a0a */
[----:B------:R-:W-:Y:S02]  /*1360*/  SHF.R.S32.HI R5, RZ, 0x1f, R4 ;  /* 0x0000001fff057819 */ /* 0x000fe40000011404 */
[----:B------:R-:W-:Y:S01]  /*1370*/  SHF.R.S32.HI R13, RZ, 0x5, R8 ;  /* 0x00000005ff0d7819 */ /* 0x000fe20000011408 */
[----:B------:R-:W-:-:S02]  /*1380*/  IMAD.SHL.U32 R12, R10, 0x2, RZ ;  /* 0x000000020a0c7824 */ /* 0x000fc400078e00ff */
[----:B------:R-:W-:-:S03]  /*1390*/  IMAD.WIDE R10, R11, 0x40, R4 ;  /* 0x000000400b0a7825 */ /* 0x000fc600078e0204 */
[----:B------:R-:W-:Y:S01]  /*13a0*/  SHF.R.S32.HI R14, RZ, 0x1f, R12 ;  /* 0x0000001fff0e7819 */ /* 0x000fe2000001140c */
[----:B------:R-:W-:Y:S01]  /*13b0*/  IMAD R5, R13, -0x10, -R3 ;  /* 0xfffffff00d057824 */ /* 0x000fe200078e0a03 */
[----:B------:R-:W-:Y:S01]  /*13c0*/  IADD3 R8, P0, R9, R12, RZ ;  /* 0x0000000c09087210 */ /* 0x000fe20007f1e0ff */
[----:B------:R-:W-:Y:S01]  /*13d0*/  IMAD.WIDE R10, R13, 0x10, R10 ;  /* 0x000000100d0a7825 */ /* 0x000fe200078e020a */
[----:B------:R-:W-:Y:S02]  /*13e0*/  IADD3 R3, -R12, UR5, -R9 ;  /* 0x000000050c037c10 */ /* 0x000fe4000fffe909 */
[----:B------:R-:W-:Y:S02]  /*13f0*/  LEA.HI.X.SX32 R9, R9, R14, 0x1, P0 ;  /* 0x0000000e09097211 */ /* 0x000fe400000f0eff */
[----:B------:R-:W-:Y:S01]  /*1400*/  IADD3 R4, R5, UR4, -R4 ;  /* 0x0000000405047c10 */ /* 0x000fe2000fffe804 */
[-C--:B0-----:R-:W-:Y:S01]  /*1410*/  IMAD R5, R11, R6.reuse, RZ ;  /* 0x000000060b057224 */ /* 0x081fe200078e02ff */
[----:B------:R-:W-:Y:S01]  /*1420*/  ISETP.GT.AND P0, PT, R3, RZ, PT ;  /* 0x000000ff0300720c */ /* 0x000fe20003f04270 */
[----:B------:R-:W-:Y:S01]  /*1430*/  IMAD.WIDE.U32 R12, R10, R6, R8 ;  /* 0x000000060a0c7225 */ /* 0x000fe200078e0008 */
[----:B------:R-:W-:-:S02]  /*1440*/  SHF.L.U64.HI R16, R6, 0x3, R7 ;  /* 0x0000000306107819 */ /* 0x000fc40000010207 */
[----:B------:R-:W-:Y:S01]  /*1450*/  ISETP.GT.AND P2, PT, R4, RZ, P0 ;  /* 0x000000ff0400720c */ /* 0x000fe20000744270 */
[----:B------:R-:W-:Y:S02]  /*1460*/  IMAD R5, R10, R7, R5 ;  /* 0x000000070a057224 */ /* 0x000fe400078e0205 */
[----:B------:R-:W-:Y:S02]  /*1470*/  IMAD.SHL.U32 R17, R6, 0x8, RZ ;  /* 0x0000000806117824 */ /* 0x000fe400078e00ff */
[----:B------:R-:W-:Y:S01]  /*1480*/  IMAD.IADD R19, R13, 0x1, R5 ;  /* 0x000000010d137824 */ /* 0x000fe200078e0205 */
[----:B------:R-:W-:Y:S07]  /*1490*/  @!P1 BRA `(.L_x_22) ;  /* 0x00000018001c9947 */ /* 0x000fee0003800000 */
[----:B------:R-:W-:Y:S01]  /*14a0*/  ULDC.64 UR6, c[0x0][0x5b0] ;  /* 0x00016c0000067ab9 */ /* 0x000fe20000000a00 */
[----:B------:R-:W-:Y:S01]  /*14b0*/  ULDC.64 UR8, c[0x0][0x5a8] ;  /* 0x00016a0000087ab9 */ /* 0x000fe20000000a00 */
[----:B------:R-:W-:Y:S01]  /*14c0*/  IMAD R5, R11, UR6, RZ ;  /* 0x000000060b057c24 */ /* 0x000fe2000f8e02ff */
[----:B------:R-:W-:Y:S01]  /*14d0*/  ULDC.64 UR4, c[0x0][0x5c8] ;  /* 0x0001720000047ab9 */ /* 0x000fe20000000a00 */
[----:B------:R-:W-:-:S04]  /*14e0*/  IMAD.WIDE.U32 R14, R10, UR6, R8 ;  /* 0x000000060a0e7c25 */ /* 0x000fc8000f8e0008 */
[----:B------:R-:W-:Y:S01]  /*14f0*/  IMAD R5, R10, UR7, R5 ;  /* 0x000000070a057c24 */ /* 0x000fe2000f8e0205 */
[----:B------:R-:W-:-:S03]  /*1500*/  LEA R6, P1, R14, UR8, 0x1 ;  /* 0x000000080e067c11 */ /* 0x000fc6000f8208ff */
[----:B------:R-:W-:-:S05]  /*1510*/  IMAD.IADD R7, R15, 0x1, R5 ;  /* 0x000000010f077824 */ /* 0x000fca00078e0205 */
[----:B------:R-:W-:-:S05]  /*1520*/  LEA.HI.X R7, R14, UR9, R7, 0x1, P1 ;  /* 0x000000090e077c11 */ /* 0x000fca00088f0c07 */
[----:B------:R-:W2:Y:S01]  /*1530*/  @P2 LDG.E.LTC128B.U16 R13, desc[UR12][R6.64] ;  /* 0x0000000c060d2981 */ /* 0x000ea2000c1e1520 */
[----:B------:R-:W-:Y:S01]  /*1540*/  LEA R14, P4, R12, UR4, 0x1 ;  /* 0x000000040c0e7c11 */ /* 0x000fe2000f8808ff */
[----:B------:R-:W-:Y:S01]  /*1550*/  BSSY B0, `(.L_x_23) ;  /* 0x000000d000007945 */ /* 0x000fe20003800000 */
[----:B------:R-:W-:-:S04]  /*1560*/  ISETP.GT.AND P1, PT, R3, 0x1, PT ;  /* 0x000000010300780c */ /* 0x000fc80003f24270 */
[----:B------:R-:W-:Y:S01]  /*1570*/  ISETP.GT.AND P3, PT, R4, RZ, P1 ;  /* 0x000000ff0400720c */ /* 0x000fe20000f64270 */
[----:B--2---:R-:W-:-:S04]  /*1580*/  IMAD.U32 R15, R13, 0x10000, RZ ;  /* 0x000100000d0f7824 */ /* 0x004fc800078e00ff */
[----:B------:R-:W-:-:S04]  /*1590*/  FMUL R15, R15, R2 ;  /* 0x000000020f0f7220 */ /* 0x000fc80000400000 */
[----:B------:R-:W-:-:S05]  /*15a0*/  FFMA R15, R24, R0, R15 ;  /* 0x00000000180f7223 */ /* 0x000fca000000000f */
[----:B------:R-:W-:Y:S02]  /*15b0*/  F2FP.BF16.F32.PACK_AB R18, RZ, R15 ;  /* 0x0000000fff12723e */ /* 0x000fe400000010ff */
[----:B------:R-:W-:Y:S02]  /*15c0*/  LEA.HI.X R15, R12, UR5, R19, 0x1, P4 ;  /* 0x000000050c0f7c11 */ /* 0x000fe4000a0f0c13 */
[----:B------:R-:W-:Y:S02]  /*15d0*/  PRMT R12, R18, 0x7610, R12 ;  /* 0x00007610120c7816 */ /* 0x000fe4000000000c */
[----:B------:R-:W-:-:S03]  /*15e0*/  PRMT R18, R13, 0x7610, R18 ;  /* 0x000076100d127816 */ /* 0x000fc60000000012 */
[----:B------:R0:W-:Y:S01]  /*15f0*/  @P2 STG.E.U16 desc[UR12][R14.64], R12 ;  /* 0x0000000c0e002986 */ /* 0x0001e2000c10150c */
[----:B------:R-:W-:Y:S05]  /*1600*/  @!P3 BRA `(.L_x_24) ;  /* 0x000000000004b947 */ /* 0x000fea0003800000 */
[----:B------:R1:W5:Y:S02]  /*1610*/  LDG.E.LTC128B.U16 R18, desc[UR12][R6.64+0x2] ;  /* 0x0000020c06127981 */ /* 0x000364000c1e1520 */
.L_x_24:
[----:B------:R-:W-:Y:S05]  /*1620*/  BSYNC B0 ;  /* 0x0000000000007941 */ /* 0x000fea0003800000 */
.L_x_23:
[----:B------:R-:W-:Y:S01]  /*1630*/  USHF.L.U32 UR5, UR6, 0x3, URZ ;  /* 0x0000000306057899 */ /* 0x000fe2000800063f */
[----:B-----5:R-:W-:Y:S01]  /*1640*/  IMAD.U32 R11, R18, 0x10000, RZ ;  /* 0x00010000120b7824 */ /* 0x020fe200078e00ff */
[----:B------:R-:W-:Y:S01]  /*1650*/  USHF.L.U64.HI UR4, UR6, 0x3, UR7 ;  /* 0x0000000306047899 */ /* 0x000fe20008010207 */
[----:B------:R-:W-:Y:S02]  /*1660*/  ISETP.GT.AND P0, PT, R4, 0x8, P0 ;  /* 0x000000080400780c */ /* 0x000fe40000704270 */
[----:B------:R-:W-:Y:S01]  /*1670*/  FMUL R20, R11, R2 ;  /* 0x000000020b147220 */ /* 0x000fe20000400000 */
[----:B0-----:R-:W-:Y:S02]  /*1680*/  IMAD.U32 R12, RZ, RZ, UR5 ;  /* 0x00000005ff0c7e24 */ /* 0x001fe4000f8e00ff */
[----:B------:R-:W-:Y:S02]  /*1690*/  IMAD.U32 R13, RZ, RZ, UR4 ;  /* 0x00000004ff0d7e24 */ /* 0x000fe4000f8e00ff */
[----:B------:R-:W-:Y:S01]  /*16a0*/  FFMA R20, R25, R0, R20 ;  /* 0x0000000019147223 */ /* 0x000fe20000000014 */
[----:B------:R-:W-:-:S04]  /*16b0*/  IMAD.WIDE.U32 R12, R10, UR6, R12 ;  /* 0x000000060a0c7c25 */ /* 0x000fc8000f8e000c */
[----:B------:R-:W-:Y:S02]  /*16c0*/  F2FP.BF16.F32.PACK_AB R20, RZ, R20 ;  /* 0x00000014ff14723e */ /* 0x000fe400000010ff */
[----:B------:R-:W-:Y:S01]  /*16d0*/  IADD3 R10, P2, R8, R12, RZ ;  /* 0x0000000c080a7210 */ /* 0x000fe20007f5e0ff */
[----:B------:R-:W-:-:S03]  /*16e0*/  @P3 IMAD.MOV.U32 R12, RZ, RZ, R14 ;  /* 0x000000ffff0c3224 */ /* 0x000fc600078e000e */
[----:B------:R-:W-:Y:S01]  /*16f0*/  IADD3.X R5, R9, R5, R13, P2, !PT ;  /* 0x0000000509057210 */ /* 0x000fe200017fe40d */
[----:B------:R-:W-:Y:S01]  /*1700*/  @P3 IMAD.MOV.U32 R13, RZ, RZ, R15 ;  /* 0x000000ffff0d3224 */ /* 0x000fe200078e000f */
[----:B------:R-:W-:-:S04]  /*1710*/  LEA R8, P2, R10, UR8, 0x1 ;  /* 0x000000080a087c11 */ /* 0x000fc8000f8408ff */
[----:B------:R-:W-:Y:S01]  /*1720*/  LEA.HI.X R9, R10, UR9, R5, 0x1, P2 ;  /* 0x000000090a097c11 */ /* 0x000fe200090f0c05 */
[----:B------:R0:W-:Y:S04]  /*1730*/  @P3 STG.E.U16 desc[UR12][R12.64+0x2], R20 ;  /* 0x000002140c003986 */ /* 0x0001e8000c10150c */
[----:B------:R-:W2:Y:S01]  /*1740*/  @P0 LDG.E.LTC128B.U16 R18, desc[UR12][R8.64] ;  /* 0x0000000c08120981 */ /* 0x000ea2000c1e1520 */
[C---:B------:R-:W-:Y:S01]  /*1750*/  SHF.L.U64.HI R11, R17.reuse, 0x1, R16 ;  /* 0x00000001110b7819 */ /* 0x040fe20000010210 */
[----:B------:R-:W-:Y:S01]  /*1760*/  BSSY B0, `(.L_x_25) ;  /* 0x000000b000007945 */ /* 0x000fe20003800000 */
[----:B------:R-:W-:Y:S02]  /*1770*/  LEA R10, P2, R17, R14, 0x1 ;  /* 0x0000000e110a7211 */ /* 0x000fe400078408ff */
[----:B------:R-:W-:-:S03]  /*1780*/  ISETP.GT.AND P1, PT, R4, 0x8, P1 ;  /* 0x000000080400780c */ /* 0x000fc60000f24270 */
[----:B------:R-:W-:Y:S02]  /*1790*/  IMAD.X R11, R11, 0x1, R15, P2 ;  /* 0x000000010b0b7824 */ /* 0x000fe400010e060f */
[----:B--2---:R-:W-:-:S04]  /*17a0*/  IMAD.U32 R5, R18, 0x10000, RZ ;  /* 0x0001000012057824 */ /* 0x004fc800078e00ff */
[----:B------:R-:W-:-:S04]  /*17b0*/  FMUL R5, R5, R2 ;  /* 0x0000000205057220 */ /* 0x000fc80000400000 */
[----:B------:R-:W-:-:S05]  /*17c0*/  FFMA R5, R26, R0, R5 ;  /* 0x000000001a057223 */ /* 0x000fca0000000005 */
[----:B------:R-:W-:-:S05]  /*17d0*/  F2FP.BF16.F32.PACK_AB R5, RZ, R5 ;  /* 0x00000005ff05723e */ /* 0x000fca00000010ff */
[----:B------:R0:W-:Y:S01]  /*17e0*/  @P0 STG.E.U16 desc[UR12][R10.64], R5 ;  /* 0x000000050a000986 */ /* 0x0001e2000c10150c */
[----:B------:R-:W-:Y:S05]  /*17f0*/  @!P1 BRA `(.L_x_26) ;  /* 0x0000000000049947 */ /* 0x000fea0003800000 */
[----:B------:R2:W5:Y:S02]  /*1800*/  LDG.E.LTC128B.U16 R18, desc[UR12][R8.64+0x2] ;  /* 0x0000020c08127981 */ /* 0x000564000c1e1520 */
.L_x_26:
[----:B------:R-:W-:Y:S05]  /*1810*/  BSYNC B0 ;  /* 0x0000000000007941 */ /* 0x000fea0003800000 */
.L_x_25:
[----:B0----5:R-:W-:Y:S01]  /*1820*/  IMAD.U32 R5, R18, 0x10000, RZ ;  /* 0x0001000012057824 */ /* 0x021fe200078e00ff */
[----:B------:R-:W-:Y:S01]  /*1830*/  ISETP.GT.AND P0, PT, R3, 0x8, PT ;  /* 0x000000080300780c */ /* 0x000fe20003f04270 */
[----:B------:R-:W-:Y:S02]  /*1840*/  BSSY B0, `(.L_x_27) ;  /* 0x0000008000007945 */ /* 0x000fe40003800000 */
[----:B------:R-:W-:Y:S01]  /*1850*/  FMUL R12, R5, R2 ;  /* 0x00000002050c7220 */ /* 0x000fe20000400000 */
[----:B------:R-:W-:-:S03]  /*1860*/  ISETP.GT.AND P2, PT, R4, RZ, P0 ;  /* 0x000000ff0400720c */ /* 0x000fc60000744270 */
[----:B------:R-:W-:-:S05]  /*1870*/  FFMA R12, R27, R0, R12 ;  /* 0x000000001b0c7223 */ /* 0x000fca000000000c */
[----:B------:R-:W-:-:S05]  /*1880*/  F2FP.BF16.F32.PACK_AB R12, RZ, R12 ;  /* 0x0000000cff0c723e */ /* 0x000fca00000010ff */
[----:B------:R0:W-:Y:S01]  /*1890*/  @P1 STG.E.U16 desc[UR12][R10.64+0x2], R12 ;  /* 0x0000020c0a001986 */ /* 0x0001e2000c10150c */
[----:B------:R-:W-:Y:S05]  /*18a0*/  @!P2 BRA `(.L_x_28) ;  /* 0x000000000004a947 */ /* 0x000fea0003800000 */
[----:B------:R3:W5:Y:S02]  /*18b0*/  LDG.E.LTC128B.U16 R18, desc[UR12][R6.64+0x10] ;  /* 0x0000100c06127981 */ /* 0x000764000c1e1520 */
.L_x_28:
[----:B------:R-:W-:Y:S05]  /*18c0*/  BSYNC B0 ;  /* 0x0000000000007941 */ /* 0x000fea0003800000 */
.L_x_27:
[----:B-----5:R-:W-:Y:S01]  /*18d0*/  IMAD.U32 R5, R18, 0x10000, RZ ;  /* 0x0001000012057824 */ /* 0x020fe200078e00ff */
[----:B------:R-:W-:Y:S01]  /*18e0*/  ISETP.GT.AND P1, PT, R3, 0x9, PT ;  /* 0x000000090300780c */ /* 0x000fe20003f24270 */
[----:B0-----:R-:W-:Y:S01]  /*18f0*/  @P2 IMAD.MOV.U32 R12, RZ, RZ, R14 ;  /* 0x000000ffff0c2224 */ /* 0x001fe200078e000e */
[----:B------:R-:W-:Y:S01]  /*1900*/  BSSY B0, `(.L_x_29) ;  /* 0x0000009000007945 */ /* 0x000fe20003800000 */
[----:B------:R-:W-:Y:S01]  /*1910*/  FMUL R5, R5, R2 ;  /* 0x0000000205057220 */ /* 0x000fe20000400000 */
[----:B------:R-:W-:Y:S01]  /*1920*/  @P2 IMAD.MOV.U32 R13, RZ, RZ, R15 ;  /* 0x000000ffff0d2224 */ /* 0x000fe200078e000f */
[----:B------:R-:W-:Y:S02]  /*1930*/  ISETP.GT.AND P3, PT, R4, RZ, P1 ;  /* 0x000000ff0400720c */ /* 0x000fe40000f64270 */
[----:B------:R-:W-:-:S05]  /*1940*/  FFMA R5, R28, R0, R5 ;  /* 0x000000001c057223 */ /* 0x000fca0000000005 */
[----:B------:R-:W-:-:S05]  /*1950*/  F2FP.BF16.F32.PACK_AB R5, RZ, R5 ;  /* 0x00000005ff05723e */ /* 0x000fca00000010ff */
[----:B------:R0:W-:Y:S01]  /*1960*/  @P2 STG.E.U16 desc[UR12][R12.64+0x10], R5 ;  /* 0x000010050c002986 */ /* 0x0001e2000c10150c */
[----:B------:R-:W-:Y:S05]  /*1970*/  @!P3 BRA `(.L_x_30) ;  /* 0x000000000004b947 */ /* 0x000fea0003800000 */
[----:B------:R4:W5:Y:S02]  /*1980*/  LDG.E.LTC128B.U16 R18, desc[UR12][R6.64+0x12] ;  /* 0x0000120c06127981 */ /* 0x000964000c1e1520 */
.L_x_30:
[----:B------:R-:W-:Y:S05]  /*1990*/  BSYNC B0 ;  /* 0x0000000000007941 */ /* 0x000fea0003800000 */
.L_x_29:
[----:B0----5:R-:W-:Y:S01]  /*19a0*/  IMAD.U32 R5, R18, 0x10000, RZ ;  /* 0x0001000012057824 */ /* 0x021fe200078e00ff */
[----:B------:R-:W-:Y:S01]  /*19b0*/  ISETP.GT.AND P0, PT, R4, 0x8, P0 ;  /* 0x000000080400780c */ /* 0x000fe20000704270 */
[----:B------:R-:W-:Y:S01]  /*19c0*/  @P3 IMAD.MOV.U32 R13, RZ, RZ, R15 ;  /* 0x000000ffff0d3224 */ /* 0x000fe200078e000f */
[----:B------:R-:W-:Y:S01]  /*19d0*/  BSSY B0, `(.L_x_31) ;  /* 0x0000009000007945 */ /* 0x000fe20003800000 */
[----:B------:R-:W-:-:S04]  /*19e0*/  FMUL R12, R5, R2 ;  /* 0x00000002050c7220 */ /* 0x000fc80000400000 */
[----:B------:R-:W-:-:S05]  /*19f0*/  FFMA R12, R29, R0, R12 ;  /* 0x000000001d0c7223 */ /* 0x000fca000000000c */
[----:B------:R-:W-:-:S04]  /*1a00*/  F2FP.BF16.F32.PACK_AB R12, RZ, R12 ;  /* 0x0000000cff0c723e */ /* 0x000fc800000010ff */
[----:B------:R-:W-:Y:S01]  /*1a10*/  PRMT R5, R12, 0x7610, R5 ;  /* 0x000076100c057816 */ /* 0x000fe20000000005 */
[----:B------:R-:W-:-:S05]  /*1a20*/  @P3 IMAD.MOV.U32 R12, RZ, RZ, R14 ;  /* 0x000000ffff0c3224 */ /* 0x000fca00078e000e */
[----:B------:R0:W-:Y:S01]  /*1a30*/  @P3 STG.E.U16 desc[UR12][R12.64+0x12], R5 ;  /* 0x000012050c003986 */ /* 0x0001e2000c10150c */
[----:B------:R-:W-:Y:S05]  /*1a40*/  @!P0 BRA `(.L_x_32) ;  /* 0x0000000000048947 */ /* 0x000fea0003800000 */
[----:B------:R0:W5:Y:S02]  /*1a50*/  LDG.E.LTC128B.U16 R18, desc[UR12][R8.64+0x10] ;  /* 0x0000100c08127981 */ /* 0x000164000c1e1520 */
.L_x_32:
[----:B------:R-:W-:Y:S05]  /*1a60*/  BSYNC B0 ;  /* 0x0000000000007941 */ /* 0x000fea0003800000 */
.L_x_31:
[----:B0----5:R-:W-:Y:S01]  /*1a70*/  IMAD.U32 R5, R18, 0x10000, RZ ;  /* 0x0001000012057824 */ /* 0x021fe200078e00ff */
[----:B------:R-:W-:Y:S01]  /*1a80*/  ISETP.GT.AND P1, PT, R4, 0x8, P1 ;  /* 0x000000080400780c */ /* 0x000fe20000f24270 */
[----:B------:R-:W-:Y:S02]  /*1a90*/  BSSY B0, `(.L_x_33) ;  /* 0x0000007000007945 */ /* 0x000fe40003800000 */
[----:B------:R-:W-:-:S04]  /*1aa0*/  FMUL R5, R5, R2 ;  /* 0x0000000205057220 */ /* 0x000fc80000400000 */
[----:B------:R-:W-:-:S05]  /*1ab0*/  FFMA R5, R30, R0, R5 ;  /* 0x000000001e057223 */ /* 0x000fca0000000005 */
[----:B------:R-:W-:-:S05]  /*1ac0*/  F2FP.BF16.F32.PACK_AB R5, RZ, R5 ;  /* 0x00000005ff05723e */ /* 0x000fca00000010ff */
[----:B------:R0:W-:Y:S01]  /*1ad0*/  @P0 STG.E.U16 desc[UR12][R10.64+0x10], R5 ;  /* 0x000010050a000986 */ /* 0x0001e2000c10150c */
[----:B------:R-:W-:Y:S05]  /*1ae0*/  @!P1 BRA `(.L_x_34) ;  /* 0x0000000000049947 */ /* 0x000fea0003800000 */
[----:B------:R0:W5:Y:S02]  /*1af0*/  LDG.E.LTC128B.U16 R18, desc[UR12][R8.64+0x12] ;  /* 0x0000120c08127981 */ /* 0x000164000c1e1520 */
.L_x_34:
[----:B------:R-:W-:Y:S05]  /*1b00*/  BSYNC B0 ;  /* 0x0000000000007941 */ /* 0x000fea0003800000 */
.L_x_33:
        /* <DEDUP_REMOVED lines=10> */
.L_x_36:
[----:B------:R-:W-:Y:S05]  /*1bb0*/  BSYNC B0 ;  /* 0x0000000000007941 */ /* 0x000fea0003800000 */
.L_x_35:
        /* <DEDUP_REMOVED lines=12> */
.L_x_38:
[----:B------:R-:W-:Y:S05]  /*1c80*/  BSYNC B0 ;  /* 0x0000000000007941 */ /* 0x000fea0003800000 */
.L_x_37:
        /* <DEDUP_REMOVED lines=12> */
.L_x_40:
[----:B------:R-:W-:Y:S05]  /*1d50*/  BSYNC B0 ;  /* 0x0000000000007941 */ /* 0x000fea0003800000 */
.L_x_39:
        /* <DEDUP_REMOVED lines=9> */
.L_x_42:
[----:B------:R-:W-:Y:S05]  /*1df0*/  BSYNC B0 ;  /* 0x0000000000007941 */ /* 0x000fea0003800000 */
.L_x_41:
        /* <DEDUP_REMOVED lines=10> */
.L_x_44:
[----:B------:R-:W-:Y:S05]  /*1ea0*/  BSYNC B0 ;  /* 0x0000000000007941 */ /* 0x000fea0003800000 */
.L_x_43:
        /* <DEDUP_REMOVED lines=12> */
.L_x_46:
[----:B------:R-:W-:Y:S05]  /*1f70*/  BSYNC B0 ;  /* 0x0000000000007941 */ /* 0x000fea0003800000 */
.L_x_45:
        /* <DEDUP_REMOVED lines=12> */
.L_x_48:
[----:B------:R-:W-:Y:S05]  /*2040*/  BSYNC B0 ;  /* 0x0000000000007941 */ /* 0x000fea0003800000 */
.L_x_47:
        /* <DEDUP_REMOVED lines=9> */
.L_x_50:
[----:B------:R-:W-:Y:S05]  /*20e0*/  BSYNC B0 ;  /* 0x0000000000007941 */ /* 0x000fea0003800000 */
.L_x_49:
        /* <DEDUP_REMOVED lines=10> */
.L_x_52:
[----:B------:R-:W-:Y:S05]  /*2190*/  BSYNC B0 ;  /* 0x0000000000007941 */ /* 0x000fea0003800000 */
.L_x_51:
        /* <DEDUP_REMOVED lines=12> */
.L_x_54:
[----:B------:R-:W-:Y:S05]  /*2260*/  BSYNC B0 ;  /* 0x0000000000007941 */ /* 0x000fea0003800000 */
.L_x_53:
        /* <DEDUP_REMOVED lines=12> */
.L_x_56:
[----:B------:R-:W-:Y:S05]  /*2330*/  BSYNC B0 ;  /* 0x0000000000007941 */ /* 0x000fea0003800000 */
.L_x_55:
        /* <DEDUP_REMOVED lines=9> */
.L_x_58:
[----:B------:R-:W-:Y:S05]  /*23d0*/  BSYNC B0 ;  /* 0x0000000000007941 */ /* 0x000fea0003800000 */
.L_x_57:
        /* <DEDUP_REMOVED lines=10> */
.L_x_60:
[----:B------:R-:W-:Y:S05]  /*2480*/  BSYNC B0 ;  /* 0x0000000000007941 */ /* 0x000fea0003800000 */
.L_x_59:
        /* <DEDUP_REMOVED lines=12> */
.L_x_62:
[----:B------:R-:W-:Y:S05]  /*2550*/  BSYNC B0 ;  /* 0x0000000000007941 */ /* 0x000fea0003800000 */
.L_x_61:
        /* <DEDUP_REMOVED lines=12> */
.L_x_64:
[----:B------:R-:W-:Y:S05]  /*2620*/  BSYNC B0 ;  /* 0x0000000000007941 */ /* 0x000fea0003800000 */
.L_x_63:
        /* <DEDUP_REMOVED lines=9> */
.L_x_66:
[----:B------:R-:W-:Y:S05]  /*26c0*/  BSYNC B0 ;  /* 0x0000000000007941 */ /* 0x000fea0003800000 */
.L_x_65:
        /* <DEDUP_REMOVED lines=10> */
.L_x_68:
[----:B------:R-:W-:Y:S05]  /*2770*/  BSYNC B0 ;  /* 0x0000000000007941 */ /* 0x000fea0003800000 */
.L_x_67:
        /* <DEDUP_REMOVED lines=12> */
.L_x_70:
[----:B------:R-:W-:Y:S05]  /*2840*/  BSYNC B0 ;  /* 0x0000000000007941 */ /* 0x000fea0003800000 */
.L_x_69:
        /* <DEDUP_REMOVED lines=12> */
.L_x_72:
[----:B------:R-:W-:Y:S05]  /*2910*/  BSYNC B0 ;  /* 0x0000000000007941 */ /* 0x000fea0003800000 */
.L_x_71:
        /* <DEDUP_REMOVED lines=9> */
.L_x_74:
[----:B------:R-:W-:Y:S05]  /*29b0*/  BSYNC B0 ;  /* 0x0000000000007941 */ /* 0x000fea0003800000 */
.L_x_73:
        /* <DEDUP_REMOVED lines=10> */
.L_x_76:
[----:B------:R-:W-:Y:S05]  /*2a60*/  BSYNC B0 ;  /* 0x0000000000007941 */ /* 0x000fea0003800000 */
.L_x_75:
        /* <DEDUP_REMOVED lines=12> */
.L_x_78:
[----:B------:R-:W-:Y:S05]  /*2b30*/  BSYNC B0 ;  /* 0x0000000000007941 */ /* 0x000fea0003800000 */
.L_x_77:
[----:B-----5:R-:W-:Y:S01]  /*2b40*/  IMAD.U32 R3, R18, 0x10000, RZ ;  /* 0x0001000012037824 */ /* 0x020fe200078e00ff */
[----:B------:R-:W-:Y:S01]  /*2b50*/  ISETP.GT.AND P0, PT, R4, 0x8, P0 ;  /* 0x000000080400780c */ /* 0x000fe20000704270 */
[----:B------:R-:W-:Y:S02]  /*2b60*/  BSSY B0, `(.L_x_79) ;  /* 0x0000007000007945 */ /* 0x000fe40003800000 */
[----:B01-34-:R-:W-:-:S04]  /*2b70*/  FMUL R6, R3, R2 ;  /* 0x0000000203067220 */ /* 0x01bfc80000400000 */
[----:B------:R-:W-:-:S05]  /*2b80*/  FFMA R6, R53, R0, R6 ;  /* 0x0000000035067223 */ /* 0x000fca0000000006 */
[----:B------:R-:W-:-:S05]  /*2b90*/  F2FP.BF16.F32.PACK_AB R6, RZ, R6 ;  /* 0x00000006ff06723e */ /* 0x000fca00000010ff */
[----:B------:R0:W-:Y:S01]  /*2ba0*/  @P3 STG.E.U16 desc[UR12][R14.64+0x72], R6 ;  /* 0x000072060e003986 */ /* 0x0001e2000c10150c */
[----:B------:R-:W-:Y:S05]  /*2bb0*/  @!P0 BRA `(.L_x_80) ;  /* 0x0000000000048947 */ /* 0x000fea0003800000 */
[----:B------:R1:W5:Y:S02]  /*2bc0*/  LDG.E.LTC128B.U16 R18, desc[UR12][R8.64+0x70] ;  /* 0x0000700c08127981 */ /* 0x000364000c1e1520 */
.L_x_80:
[----:B------:R-:W-:Y:S05]  /*2bd0*/  BSYNC B0 ;  /* 0x0000000000007941 */ /* 0x000fea0003800000 */
.L_x_79:
[----:B-----5:R-:W-:Y:S01]  /*2be0*/  IMAD.U32 R3, R18, 0x10000, RZ ;  /* 0x0001000012037824 */ /* 0x020fe200078e00ff */
[----:B------:R-:W-:Y:S01]  /*2bf0*/  ISETP.GT.AND P1, PT, R4, 0x8, P1 ;  /* 0x000000080400780c */ /* 0x000fe20000f24270 */
[----:B------:R-:W-:Y:S01]  /*2c00*/  @P0 IMAD.MOV.U32 R4, RZ, RZ, R10 ;  /* 0x000000ffff040224 */ /* 0x000fe200078e000a */
[----:B------:R-:W-:Y:S01]  /*2c10*/  BSSY B0, `(.L_x_81) ;  /* 0x0000008000007945 */ /* 0x000fe20003800000 */
[----:B------:R-:W-:Y:S01]  /*2c20*/  FMUL R3, R3, R2 ;  /* 0x0000000203037220 */ /* 0x000fe20000400000 */
[----:B------:R-:W-:-:S03]  /*2c30*/  @P0 IMAD.MOV.U32 R5, RZ, RZ, R11 ;  /* 0x000000ffff050224 */ /* 0x000fc600078e000b */
[----:B------:R-:W-:-:S05]  /*2c40*/  FFMA R3, R54, R0, R3 ;  /* 0x0000000036037223 */ /* 0x000fca0000000003 */
[----:B------:R-:W-:-:S05]  /*2c50*/  F2FP.BF16.F32.PACK_AB R3, RZ, R3 ;  /* 0x00000003ff03723e */ /* 0x000fca00000010ff */
[----:B------:R3:W-:Y:S01]  /*2c60*/  @P0 STG.E.U16 desc[UR12][R4.64+0x70], R3 ;  /* 0x0000700304000986 */ /* 0x0007e2000c10150c */
[----:B------:R-:W-:Y:S05]  /*2c70*/  @!P1 BRA `(.L_x_82) ;  /* 0x0000000000049947 */ /* 0x000fea0003800000 */
[----:B------:R4:W5:Y:S02]  /*2c80*/  LDG.E.LTC128B.U16 R18, desc[UR12][R8.64+0x72] ;  /* 0x0000720c08127981 */ /* 0x000964000c1e1520 */
.L_x_82:
[----:B------:R-:W-:Y:S05]  /*2c90*/  BSYNC B0 ;  /* 0x0000000000007941 */ /* 0x000fea0003800000 */
.L_x_81:
[----:B---3-5:R-:W-:-:S04]  /*2ca0*/  IMAD.U32 R3, R18, 0x10000, RZ ;  /* 0x0001000012037824 */ /* 0x028fc800078e00ff */
[----:B------:R-:W-:-:S04]  /*2cb0*/  FMUL R2, R3, R2 ;  /* 0x0000000203027220 */ /* 0x000fc80000400000 */
[----:B------:R-:W-:Y:S01]  /*2cc0*/  FFMA R2, R55, R0, R2 ;  /* 0x0000000037027223 */ /* 0x000fe20000000002 */
[----:B------:R-:W-:Y:S06]  /*2cd0*/  @!P1 EXIT ;  /* 0x000000000000994d */ /* 0x000fec0003800000 */
[----:B------:R-:W-:-:S05]  /*2ce0*/  F2FP.BF16.F32.PACK_AB R2, RZ, R2 ;  /* 0x00000002ff02723e */ /* 0x000fca00000010ff */
[----:B------:R-:W-:Y:S01]  /*2cf0*/  STG.E.U16 desc[UR12][R10.64+0x72], R2 ;  /* 0x000072020a007986 */ /* 0x000fe2000c10150c */
[----:B------:R-:W-:Y:S05]  /*2d00*/  EXIT ;  /* 0x000000000000794d */ /* 0x000fea0003800000 */
.L_x_22:
[----:B------:R-:W-:Y:S01]  /*2d10*/  ISETP.GT.AND P3, PT, R3, 0x1, PT ;  /* 0x000000010300780c */ /* 0x000fe20003f64270 */
[----:B------:R-:W-:Y:S01]  /*2d20*/  ULDC.64 UR4, c[0x0][0x5c8] ;  /* 0x0001720000047ab9 */ /* 0x000fe20000000a00 */
[-C--:B------:R-:W-:Y:S01]  /*2d30*/  FMUL R24, R24, R0.reuse ;  /* 0x0000000018187220 */ /* 0x080fe20000400000 */
[-C--:B------:R-:W-:Y:S01]  /*2d40*/  FMUL R25, R25, R0.reuse ;  /* 0x0000000019197220 */ /* 0x080fe20000400000 */
[----:B------:R-:W-:Y:S01]  /*2d50*/  ISETP.GT.AND P4, PT, R4, RZ, P3 ;  /* 0x000000ff0400720c */ /* 0x000fe20001f84270 */
[-C--:B------:R-:W-:Y:S01]  /*2d60*/  FMUL R26, R26, R0.reuse ;  /* 0x000000001a1a7220 */ /* 0x080fe20000400000 */
[----:B------:R-:W-:Y:S01]  /*2d70*/  LEA R6, P1, R12, UR4, 0x1 ;  /* 0x000000040c067c11 */ /* 0x000fe2000f8208ff */
[----:B------:R-:W-:Y:S01]  /*2d80*/  FMUL R27, R27, R0 ;  /* 0x000000001b1b7220 */ /* 0x000fe20000400000 */
[----:B------:R-:W-:Y:S01]  /*2d90*/  F2FP.BF16.F32.PACK_AB R24, RZ, R24 ;  /* 0x00000018ff18723e */ /* 0x000fe200000010ff */
[-C--:B------:R-:W-:Y:S01]  /*2da0*/  FMUL R28, R28, R0.reuse ;  /* 0x000000001c1c7220 */ /* 0x080fe20000400000 */
[----:B------:R-:W-:Y:S01]  /*2db0*/  LEA.HI.X R7, R12, UR5, R19, 0x1, P1 ;  /* 0x000000050c077c11 */ /* 0x000fe200088f0c13 */
[-C--:B------:R-:W-:Y:S01]  /*2dc0*/  FMUL R29, R29, R0.reuse ;  /* 0x000000001d1d7220 */ /* 0x080fe20000400000 */
[----:B------:R-:W-:Y:S01]  /*2dd0*/  F2FP.BF16.F32.PACK_AB R25, RZ, R25 ;  /* 0x00000019ff19723e */ /* 0x000fe200000010ff */
[-C--:B------:R-:W-:Y:S01]  /*2de0*/  FMUL R30, R30, R0.reuse ;  /* 0x000000001e1e7220 */ /* 0x080fe20000400000 */
[----:B------:R-:W-:Y:S01]  /*2df0*/  SHF.L.U64.HI R5, R17, 0x1, R16 ;  /* 0x0000000111057819 */ /* 0x000fe20000010210 */
[----:B------:R-:W-:Y:S01]  /*2e00*/  @P2 STG.E.U16 desc[UR12][R6.64], R24 ;  /* 0x0000001806002986 */ /* 0x000fe2000c10150c */
[----:B------:R-:W-:Y:S01]  /*2e10*/  ISETP.GT.AND P2, PT, R4, 0x8, P0 ;  /* 0x000000080400780c */ /* 0x000fe20000744270 */
[----:B------:R-:W-:Y:S01]  /*2e20*/  FMUL R31, R31, R0 ;  /* 0x000000001f1f7220 */ /* 0x000fe20000400000 */
[----:B------:R-:W-:Y:S01]  /*2e30*/  ISETP.GT.AND P1, PT, R3, 0x8, PT ;  /* 0x000000080300780c */ /* 0x000fe20003f24270 */
[----:B------:R-:W-:Y:S01]  /*2e40*/  @P4 STG.E.U16 desc[UR12][R6.64+0x2], R25 ;  /* 0x0000021906004986 */ /* 0x000fe2000c10150c */
[----:B------:R-:W-:Y:S01]  /*2e50*/  LEA R8, P4, R17, R6, 0x1 ;  /* 0x0000000611087211 */ /* 0x000fe200078808ff */
[-C--:B------:R-:W-:Y:S01]  /*2e60*/  FMUL R32, R32, R0.reuse ;  /* 0x0000000020207220 */ /* 0x080fe20000400000 */
[C---:B------:R-:W-:Y:S01]  /*2e70*/  ISETP.GT.AND P3, PT, R4.reuse, 0x8, P3 ;  /* 0x000000080400780c */ /* 0x040fe20001f64270 */
[-C--:B------:R-:W-:Y:S01]  /*2e80*/  FMUL R33, R33, R0.reuse ;  /* 0x0000000021217220 */ /* 0x080fe20000400000 */
[----:B------:R-:W-:Y:S01]  /*2e90*/  ISETP.GT.AND P0, PT, R3, 0x9, PT ;  /* 0x000000090300780c */ /* 0x000fe20003f04270 */
[----:B------:R-:W-:Y:S01]  /*2ea0*/  IMAD.X R9, R5, 0x1, R7, P4 ;  /* 0x0000000105097824 */ /* 0x000fe200020e0607 */
[----:B------:R-:W-:Y:S01]  /*2eb0*/  ISETP.GT.AND P5, PT, R4, RZ, P1 ;  /* 0x000000ff0400720c */ /* 0x000fe20000fa4270 */
[-C--:B------:R-:W-:Y:S01]  /*2ec0*/  FMUL R34, R34, R0.reuse ;  /* 0x0000000022227220 */ /* 0x080fe20000400000 */
[----:B------:R-:W-:Y:S01]  /*2ed0*/  ISETP.GT.AND P4, PT, R4, RZ, P0 ;  /* 0x000000ff0400720c */ /* 0x000fe20000784270 */
[----:B------:R-:W-:Y:S01]  /*2ee0*/  FMUL R35, R35, R0 ;  /* 0x0000000023237220 */ /* 0x000fe20000400000 */
[----:B------:R-:W-:Y:S01]  /*2ef0*/  F2FP.BF16.F32.PACK_AB R26, RZ, R26 ;  /* 0x0000001aff1a723e */ /* 0x000fe200000010ff */
[-C--:B------:R-:W-:Y:S01]  /*2f00*/  FMUL R36, R36, R0.reuse ;  /* 0x0000000024247220 */ /* 0x080fe20000400000 */
[----:B------:R-:W-:Y:S01]  /*2f10*/  F2FP.BF16.F32.PACK_AB R27, RZ, R27 ;  /* 0x0000001bff1b723e */ /* 0x000fe200000010ff */
[----:B------:R-:W-:Y:S01]  /*2f20*/  FMUL R37, R37, R0 ;  /* 0x0000000025257220 */ /* 0x000fe20000400000 */
[----:B------:R-:W-:Y:S01]  /*2f30*/  F2FP.BF16.F32.PACK_AB R28, RZ, R28 ;  /* 0x0000001cff1c723e */ /* 0x000fe200000010ff */
[----:B------:R-:W-:Y:S01]  /*2f40*/  @P2 STG.E.U16 desc[UR12][R8.64], R26 ;  /* 0x0000001a08002986 */ /* 0x000fe2000c10150c */
[----:B------:R-:W-:Y:S01]  /*2f50*/  F2FP.BF16.F32.PACK_AB R29, RZ, R29 ;  /* 0x0000001dff1d723e */ /* 0x000fe200000010ff */
[-C--:B------:R-:W-:Y:S01]  /*2f60*/  FMUL R38, R38, R0.reuse ;  /* 0x0000000026267220 */ /* 0x080fe20000400000 */
[C---:B------:R-:W-:Y:S01]  /*2f70*/  ISETP.GT.AND P1, PT, R4.reuse, 0x8, P1 ;  /* 0x000000080400780c */ /* 0x040fe20000f24270 */
[----:B------:R-:W-:Y:S01]  /*2f80*/  @P3 STG.E.U16 desc[UR12][R8.64+0x2], R27 ;  /* 0x0000021b08003986 */ /* 0x000fe2000c10150c */
[----:B------:R-:W-:Y:S01]  /*2f90*/  ISETP.GT.AND P3, PT, R3, 0x10, PT ;  /* 0x000000100300780c */ /* 0x000fe20003f64270 */
[-C--:B------:R-:W-:Y:S01]  /*2fa0*/  FMUL R39, R39, R0.reuse ;  /* 0x0000000027277220 */ /* 0x080fe20000400000 */
[----:B------:R-:W-:Y:S01]  /*2fb0*/  ISETP.GT.AND P2, PT, R4, 0x8, P0 ;  /* 0x000000080400780c */ /* 0x000fe20000744270 */
[----:B------:R-:W-:Y:S01]  /*2fc0*/  @P5 STG.E.U16 desc[UR12][R6.64+0x10], R28 ;  /* 0x0000101c06005986 */ /* 0x000fe2000c10150c */
[----:B------:R-:W-:Y:S01]  /*2fd0*/  ISETP.GT.AND P0, PT, R3, 0x11, PT ;  /* 0x000000110300780c */ /* 0x000fe20003f04270 */
[----:B------:R-:W-:Y:S01]  /*2fe0*/  FMUL R40, R40, R0 ;  /* 0x0000000028287220 */ /* 0x000fe20000400000 */
[----:B------:R-:W-:Y:S01]  /*2ff0*/  F2FP.BF16.F32.PACK_AB R30, RZ, R30 ;  /* 0x0000001eff1e723e */ /* 0x000fe200000010ff */
[----:B------:R-:W-:Y:S01]  /*3000*/  @P4 STG.E.U16 desc[UR12][R6.64+0x12], R29 ;  /* 0x0000121d06004986 */ /* 0x000fe2000c10150c */
[C---:B------:R-:W-:Y:S01]  /*3010*/  ISETP.GT.AND P4, PT, R4.reuse, RZ, P3 ;  /* 0x000000ff0400720c */ /* 0x040fe20001f84270 */
[-C--:B------:R-:W-:Y:S01]  /*3020*/  FMUL R41, R41, R0.reuse ;  /* 0x0000000029297220 */ /* 0x080fe20000400000 */
[----:B------:R-:W-:Y:S01]  /*3030*/  ISETP.GT.AND P5, PT, R4, RZ, P0 ;  /* 0x000000ff0400720c */ /* 0x000fe200007a4270 */
[----:B------:R-:W-:Y:S01]  /*3040*/  @P1 STG.E.U16 desc[UR12][R8.64+0x10], R30 ;  /* 0x0000101e08001986 */ /* 0x000fe2000c10150c */
[----:B------:R-:W-:Y:S01]  /*3050*/  F2FP.BF16.F32.PACK_AB R31, RZ, R31 ;  /* 0x0000001fff1f723e */ /* 0x000fe200000010ff */
[----:B------:R-:W-:Y:S01]  /*3060*/  FMUL R42, R42, R0 ;  /* 0x000000002a2a7220 */ /* 0x000fe20000400000 */
[----:B------:R-:W-:Y:S01]  /*3070*/  F2FP.BF16.F32.PACK_AB R32, RZ, R32 ;  /* 0x00000020ff20723e */ /* 0x000fe200000010ff */
[-C--:B------:R-:W-:Y:S01]  /*3080*/  FMUL R43, R43, R0.reuse ;  /* 0x000000002b2b7220 */ /* 0x080fe20000400000 */
[----:B------:R-:W-:Y:S01]  /*3090*/  F2FP.BF16.F32.PACK_AB R33, RZ, R33 ;  /* 0x00000021ff21723e */ /* 0x000fe200000010ff */
[----:B------:R-:W-:Y:S01]  /*30a0*/  @P2 STG.E.U16 desc[UR12][R8.64+0x12], R31 ;  /* 0x0000121f08002986 */ /* 0x000fe2000c10150c */
[----:B------:R-:W-:Y:S01]  /*30b0*/  ISETP.GT.AND P3, PT, R4, 0x8, P3 ;  /* 0x000000080400780c */ /* 0x000fe20001f64270 */
[-C--:B------:R-:W-:Y:S01]  /*30c0*/  FMUL R44, R44, R0.reuse ;  /* 0x000000002c2c7220 */ /* 0x080fe20000400000 */
[----:B------:R-:W-:Y:S01]  /*30d0*/  ISETP.GT.AND P1, PT, R3, 0x18, PT ;  /* 0x000000180300780c */ /* 0x000fe20003f24270 */
[----:B------:R-:W-:Y:S01]  /*30e0*/  @P4 STG.E.U16 desc[UR12][R6.64+0x20], R32 ;  /* 0x0000202006004986 */ /* 0x000fe2000c10150c */
[C---:B------:R-:W-:Y:S01]  /*30f0*/  ISETP.GT.AND P0, PT, R4.reuse, 0x8, P0 ;  /* 0x000000080400780c */ /* 0x040fe20000704270 */
[-C--:B------:R-:W-:Y:S01]  /*3100*/  FMUL R45, R45, R0.reuse ;  /* 0x000000002d2d7220 */ /* 0x080fe20000400000 */
[----:B------:R-:W-:Y:S01]  /*3110*/  ISETP.GT.AND P2, PT, R3, 0x19, PT ;  /* 0x000000190300780c */ /* 0x000fe20003f44270 */
[----:B------:R-:W-:Y:S01]  /*3120*/  @P5 STG.E.U16 desc[UR12][R6.64+0x22], R33 ;  /* 0x0000222106005986 */ /* 0x000fe2000c10150c */
        /* <DEDUP_REMOVED lines=12> */
[----:B------:R-:W-:Y:S01]  /*31f0*/  ISETP.GT.AND P3, PT, R3, 0x20, PT ;  /* 0x000000200300780c */ /* 0x000fe20003f64270 */
[----:B------:R-:W-:Y:S01]  /*3200*/  @P0 STG.E.U16 desc[UR12][R8.64+0x22], R35 ;  /* 0x0000222308000986 */ /* 0x000fe2000c10150c */
[C---:B------:R-:W-:Y:S01]  /*3210*/  ISETP.GT.AND P1, PT, R4.reuse, 0x8, P1 ;  /* 0x000000080400780c */ /* 0x040fe20000f24270 */
[-C--:B------:R-:W-:Y:S01]  /*3220*/  FMUL R51, R51, R0.reuse ;  /* 0x0000000033337220 */ /* 0x080fe20000400000 */
[----:B------:R-:W-:Y:S01]  /*3230*/  ISETP.GT.AND P0, PT, R3, 0x21, PT ;  /* 0x000000210300780c */ /* 0x000fe20003f04270 */
[----:B------:R-:W-:Y:S01]  /*3240*/  @P4 STG.E.U16 desc[UR12][R6.64+0x30], R36 ;  /* 0x0000302406004986 */ /* 0x000fe2000c10150c */
[----:B------:R-:W-:Y:S01]  /*3250*/  ISETP.GT.AND P2, PT, R4, 0x8, P2 ;  /* 0x000000080400780c */ /* 0x000fe20001744270 */
[-C--:B------:R-:W-:Y:S01]  /*3260*/  FMUL R52, R52, R0.reuse ;  /* 0x0000000034347220 */ /* 0x080fe20000400000 */
[C---:B------:R-:W-:Y:S01]  /*3270*/  ISETP.GT.AND P4, PT, R4.reuse, RZ, P3 ;  /* 0x000000ff0400720c */ /* 0x040fe20001f84270 */
[----:B------:R-:W-:Y:S01]  /*3280*/  @P5 STG.E.U16 desc[UR12][R6.64+0x32], R37 ;  /* 0x0000322506005986 */ /* 0x000fe2000c10150c */
        /* <DEDUP_REMOVED lines=8> */
[----:B------:R-:W-:-:S02]  /*3310*/  F2FP.BF16.F32.PACK_AB R41, RZ, R41 ;  /* 0x00000029ff29723e */ /* 0x000fc400000010ff */
[C---:B------:R-:W-:Y:S01]  /*3320*/  ISETP.GT.AND P3, PT, R4.reuse, 0x8, P3 ;  /* 0x000000080400780c */ /* 0x040fe20001f64270 */
[----:B------:R-:W-:Y:S01]  /*3330*/  @P2 STG.E.U16 desc[UR12][R8.64+0x32], R39 ;  /* 0x0000322708002986 */ /* 0x000fe2000c10150c */
[----:B------:R-:W-:Y:S02]  /*3340*/  ISETP.GT.AND P0, PT, R4, 0x8, P0 ;  /* 0x000000080400780c */ /* 0x000fe40000704270 */
[----:B------:R-:W-:Y:S01]  /*3350*/  F2FP.BF16.F32.PACK_AB R42, RZ, R42 ;  /* 0x0000002aff2a723e */ /* 0x000fe200000010ff */
[----:B------:R-:W-:Y:S01]  /*3360*/  @P4 STG.E.U16 desc[UR12][R6.64+0x40], R40 ;  /* 0x0000402806004986 */ /* 0x000fe2000c10150c */
[C---:B------:R-:W-:Y:S02]  /*3370*/  ISETP.GT.AND P4, PT, R3.reuse, 0x28, PT ;  /* 0x000000280300780c */ /* 0x040fe40003f84270 */
[----:B------:R-:W-:Y:S01]  /*3380*/  F2FP.BF16.F32.PACK_AB R43, RZ, R43 ;  /* 0x0000002bff2b723e */ /* 0x000fe200000010ff */
[----:B------:R-:W-:Y:S01]  /*3390*/  @P5 STG.E.U16 desc[UR12][R6.64+0x42], R41 ;  /* 0x0000422906005986 */ /* 0x000fe2000c10150c */
[----:B------:R-:W-:-:S02]  /*33a0*/  ISETP.GT.AND P5, PT, R3, 0x29, PT ;  /* 0x000000290300780c */ /* 0x000fc40003fa4270 */
[C---:B------:R-:W-:Y:S01]  /*33b0*/  ISETP.GT.AND P1, PT, R4.reuse, RZ, P4 ;  /* 0x000000ff0400720c */ /* 0x040fe20002724270 */
[----:B------:R-:W-:Y:S01]  /*33c0*/  @P3 STG.E.U16 desc[UR12][R8.64+0x40], R42 ;  /* 0x0000402a08003986 */ /* 0x000fe2000c10150c */
[----:B------:R-:W-:Y:S02]  /*33d0*/  ISETP.GT.AND P6, PT, R4, RZ, P5 ;  /* 0x000000ff0400720c */ /* 0x000fe40002fc4270 */
[----:B------:R-:W-:Y:S01]  /*33e0*/  F2FP.BF16.F32.PACK_AB R44, RZ, R44 ;  /* 0x0000002cff2c723e */ /* 0x000fe200000010ff */
[----:B------:R-:W-:Y:S01]  /*33f0*/  @P0 STG.E.U16 desc[UR12][R8.64+0x42], R43 ;  /* 0x0000422b08000986 */ /* 0x000fe2000c10150c */
[C---:B------:R-:W-:Y:S02]  /*3400*/  ISETP.GT.AND P3, PT, R3.reuse, 0x30, PT ;  /* 0x000000300300780c */ /* 0x040fe40003f64270 */
[C---:B------:R-:W-:Y:S02]  /*3410*/  ISETP.GT.AND P2, PT, R3.reuse, 0x31, PT ;  /* 0x000000310300780c */ /* 0x040fe40003f44270 */
[----:B------:R-:W-:-:S02]  /*3420*/  ISETP.GT.AND P0, PT, R3, 0x39, PT ;  /* 0x000000390300780c */ /* 0x000fc40003f04270 */
[C---:B------:R-:W-:Y:S01]  /*3430*/  ISETP.GT.AND P4, PT, R4.reuse, 0x8, P4 ;  /* 0x000000080400780c */ /* 0x040fe20002784270 */
[----:B------:R-:W-:Y:S01]  /*3440*/  @P1 STG.E.U16 desc[UR12][R6.64+0x50], R44 ;  /* 0x0000502c06001986 */ /* 0x000fe2000c10150c */
[----:B------:R-:W-:Y:S01]  /*3450*/  ISETP.GT.AND P1, PT, R3, 0x38, PT ;  /* 0x000000380300780c */ /* 0x000fe20003f24270 */
[----:B------:R-:W-:Y:S01]  /*3460*/  @P6 IMAD.MOV.U32 R2, RZ, RZ, R6 ;  /* 0x000000ffff026224 */ /* 0x000fe200078e0006 */
[----:B------:R-:W-:Y:S01]  /*3470*/  F2FP.BF16.F32.PACK_AB R45, RZ, R45 ;  /* 0x0000002dff2d723e */ /* 0x000fe200000010ff */
[----:B------:R-:W-:Y:S01]  /*3480*/  @P6 IMAD.MOV.U32 R3, RZ, RZ, R7 ;  /* 0x000000ffff036224 */ /* 0x000fe200078e0007 */
[----:B------:R-:W-:Y:S02]  /*3490*/  F2FP.BF16.F32.PACK_AB R46, RZ, R46 ;  /* 0x0000002eff2e723e */ /* 0x000fe400000010ff */
[----:B------:R-:W-:Y:S02]  /*34a0*/  F2FP.BF16.F32.PACK_AB R47, RZ, R47 ;  /* 0x0000002fff2f723e */ /* 0x000fe400000010ff */
[----:B------:R0:W-:Y:S01]  /*34b0*/  @P6 STG.E.U16 desc[UR12][R2.64+0x52], R45 ;  /* 0x0000522d02006986 */ /* 0x0001e2000c10150c */
[----:B------:R-:W-:-:S02]  /*34c0*/  ISETP.GT.AND P6, PT, R4, 0x8, P5 ;  /* 0x000000080400780c */ /* 0x000fc40002fc4270 */
[C---:B------:R-:W-:Y:S02]  /*34d0*/  ISETP.GT.AND P5, PT, R4.reuse, RZ, P3 ;  /* 0x000000ff0400720c */ /* 0x040fe40001fa4270 */
[----:B------:R-:W-:Y:S02]  /*34e0*/  ISETP.GT.AND P3, PT, R4, 0x8, P3 ;  /* 0x000000080400780c */ /* 0x000fe40001f64270 */
[----:B------:R-:W-:Y:S02]  /*34f0*/  F2FP.BF16.F32.PACK_AB R48, RZ, R48 ;  /* 0x00000030ff30723e */ /* 0x000fe400000010ff */
[----:B------:R-:W-:Y:S02]  /*3500*/  F2FP.BF16.F32.PACK_AB R49, RZ, R49 ;  /* 0x00000031ff31723e */ /* 0x000fe400000010ff */
[----:B------:R-:W-:Y:S01]  /*3510*/  F2FP.BF16.F32.PACK_AB R50, RZ, R50 ;  /* 0x00000032ff32723e */ /* 0x000fe200000010ff */
[----:B0-----:R-:W-:Y:S01]  /*3520*/  @P4 IMAD.MOV.U32 R2, RZ, RZ, R8 ;  /* 0x000000ffff024224 */ /* 0x001fe200078e0008 */
[----:B------:R-:W-:Y:S01]  /*3530*/  F2FP.BF16.F32.PACK_AB R51, RZ, R51 ;  /* 0x00000033ff33723e */ /* 0x000fe200000010ff */
[----:B------:R-:W-:Y:S01]  /*3540*/  @P4 IMAD.MOV.U32 R3, RZ, RZ, R9 ;  /* 0x000000ffff034224 */ /* 0x000fe200078e0009 */
[----:B------:R-:W-:-:S02]  /*3550*/  F2FP.BF16.F32.PACK_AB R52, RZ, R52 ;  /* 0x00000034ff34723e */ /* 0x000fc400000010ff */
[----:B------:R-:W-:Y:S02]  /*3560*/  F2FP.BF16.F32.PACK_AB R53, RZ, R53 ;  /* 0x00000035ff35723e */ /* 0x000fe400000010ff */
[----:B------:R0:W-:Y:S01]  /*3570*/  @P4 STG.E.U16 desc[UR12][R2.64+0x50], R46 ;  /* 0x0000502e02004986 */ /* 0x0001e2000c10150c */
[C---:B------:R-:W-:Y:S02]  /*3580*/  ISETP.GT.AND P4, PT, R4.reuse, RZ, P2 ;  /* 0x000000ff0400720c */ /* 0x040fe40001784270 */
[----:B------:R-:W-:Y:S02]  /*3590*/  ISETP.GT.AND P2, PT, R4, 0x8, P2 ;  /* 0x000000080400780c */ /* 0x000fe40001744270 */
[----:B------:R-:W-:Y:S01]  /*35a0*/  F2FP.BF16.F32.PACK_AB R54, RZ, R54 ;  /* 0x00000036ff36723e */ /* 0x000fe200000010ff */
[----:B0-----:R-:W-:Y:S02]  /*35b0*/  @P6 IMAD.MOV.U32 R2, RZ, RZ, R8 ;  /* 0x000000ffff026224 */ /* 0x001fe400078e0008 */
[----:B------:R-:W-:-:S05]  /*35c0*/  @P6 IMAD.MOV.U32 R3, RZ, RZ, R9 ;  /* 0x000000ffff036224 */ /* 0x000fca00078e0009 */
[----:B------:R0:W-:Y:S01]  /*35d0*/  @P6 STG.E.U16 desc[UR12][R2.64+0x52], R47 ;  /* 0x0000522f02006986 */ /* 0x0001e2000c10150c */
[C---:B------:R-:W-:Y:S02]  /*35e0*/  ISETP.GT.AND P6, PT, R4.reuse, RZ, P0 ;  /* 0x000000ff0400720c */ /* 0x040fe400007c4270 */
[----:B------:R-:W-:Y:S01]  /*35f0*/  ISETP.GT.AND P0, PT, R4, 0x8, P0 ;  /* 0x000000080400780c */ /* 0x000fe20000704270 */
[----:B0-----:R-:W-:Y:S02]  /*3600*/  @P5 IMAD.MOV.U32 R2, RZ, RZ, R6 ;  /* 0x000000ffff025224 */ /* 0x001fe400078e0006 */
[----:B------:R-:W-:-:S05]  /*3610*/  @P5 IMAD.MOV.U32 R3, RZ, RZ, R7 ;  /* 0x000000ffff035224 */ /* 0x000fca00078e0007 */
[----:B------:R0:W-:Y:S01]  /*3620*/  @P5 STG.E.U16 desc[UR12][R2.64+0x60], R48 ;  /* 0x0000603002005986 */ /* 0x0001e2000c10150c */
[C---:B------:R-:W-:Y:S02]  /*3630*/  ISETP.GT.AND P5, PT, R4.reuse, RZ, P1 ;  /* 0x000000ff0400720c */ /* 0x040fe40000fa4270 */
[----:B------:R-:W-:Y:S01]  /*3640*/  ISETP.GT.AND P1, PT, R4, 0x8, P1 ;  /* 0x000000080400780c */ /* 0x000fe20000f24270 */
[----:B0-----:R-:W-:Y:S02]  /*3650*/  @P4 IMAD.MOV.U32 R2, RZ, RZ, R6 ;  /* 0x000000ffff024224 */ /* 0x001fe400078e0006 */
[----:B------:R-:W-:-:S05]  /*3660*/  @P4 IMAD.MOV.U32 R3, RZ, RZ, R7 ;  /* 0x000000ffff034224 */ /* 0x000fca00078e0007 */
[----:B------:R0:W-:Y:S02]  /*3670*/  @P4 STG.E.U16 desc[UR12][R2.64+0x62], R49 ;  /* 0x0000623102004986 */ /* 0x0001e4000c10150c */
        /* <DEDUP_REMOVED lines=8> */
[----:B------:R0:W-:Y:S04]  /*3700*/  @P5 STG.E.U16 desc[UR12][R2.64+0x70], R52 ;  /* 0x0000703402005986 */ /* 0x0001e8000c10150c */
[----:B------:R1:W-:Y:S01]  /*3710*/  @P6 STG.E.U16 desc[UR12][R6.64+0x72], R53 ;  /* 0x0000723506006986 */ /* 0x0003e2000c10150c */
[----:B0-----:R-:W-:Y:S02]  /*3720*/  @P1 IMAD.MOV.U32 R2, RZ, RZ, R8 ;  /* 0x000000ffff021224 */ /* 0x001fe400078e0008 */
[----:B------:R-:W-:-:S05]  /*3730*/  @P1 IMAD.MOV.U32 R3, RZ, RZ, R9 ;  /* 0x000000ffff031224 */ /* 0x000fca00078e0009 */
[----:B------:R1:W-:Y:S01]  /*3740*/  @P1 STG.E.U16 desc[UR12][R2.64+0x70], R54 ;  /* 0x0000703602001986 */ /* 0x0003e2000c10150c */
[----:B------:R-:W-:Y:S05]  /*3750*/  @!P0 EXIT ;  /* 0x000000000000894d */ /* 0x000fea0003800000 */
[----:B------:R-:W-:-:S05]  /*3760*/  F2FP.BF16.F32.PACK_AB R0, RZ, R0 ;  /* 0x00000000ff00723e */ /* 0x000fca00000010ff */
[----:B------:R-:W-:Y:S01]  /*3770*/  STG.E.U16 desc[UR12][R8.64+0x72], R0 ;  /* 0x0000720008007986 */ /* 0x000fe2000c10150c */
[----:B------:R-:W-:Y:S05]  /*3780*/  EXIT ;  /* 0x000000000000794d */ /* 0x000fea0003800000 */
.L_x_10:
[----:B------:R-:W-:-:S13]  /*3790*/  ISETP.NE.AND P0, PT, R6, RZ, PT ;  /* 0x000000ff0600720c */ /* 0x000fda0003f05270 */
[----:B------:R-:W-:Y:S05]  /*37a0*/  @P0 EXIT ;  /* 0x000000000000094d */ /* 0x000fea0003800000 */
[----:B------:R-:W-:Y:S01]  /*37b0*/  ELECT P0, URZ, PT ;  /* 0x00000000003f782f */ /* 0x000fe20003800000 */
[----:B------:R-:W-:-:S12]  /*37c0*/  BSSY B0, `(.L_x_83) ;  /* 0x0000070000007945 */ /* 0x000fd80003800000 */
[----:B------:R-:W-:Y:S05]  /*37d0*/  @!P0 BRA `(.L_x_84) ;  /* 0x0000000400b88947 */ /* 0x000fea0003800000 */
[----:B------:R-:W-:Y:S02]  /*37e0*/  ISETP.GE.AND P0, PT, R4, 0x1, PT ;  /* 0x000000010400780c */ /* 0x000fe40003f06270 */
[----:B------:R-:W-:-:S04]  /*37f0*/  SHF.R.S32.HI R7, RZ, 0x1f, R8 ;  /* 0x0000001fff077819 */ /* 0x000fc80000011408 */
[----:B------:R-:W-:-:S07]  /*3800*/  LEA.HI R7, R7, R8, RZ, 0x7 ;  /* 0x0000000807077211 */ /* 0x000fce00078f38ff */
[----:B------:R-:W-:Y:S05]  /*3810*/  @!P0 BRA `(.L_x_84) ;  /* 0x0000000400a88947 */ /* 0x000fea0003800000 */
[----:B---3-5:R-:W0:Y:S01]  /*3820*/  S2R R2, SR_CTAID.X ;  /* 0x0000000000027919 */ /* 0x028e220000002500 */
[----:B------:R-:W-:Y:S01]  /*3830*/  LOP3.LUT R7, R7, 0xffffff80, RZ, 0xc0, !PT ;  /* 0xffffff8007077812 */ /* 0x000fe200078ec0ff */
[----:B------:R-:W-:Y:S01]  /*3840*/  ULDC UR4, c[0x0][0x384] ;  /* 0x0000e10000047ab9 */ /* 0x000fe20000000800 */
[----:B------:R-:W-:Y:S01]  /*3850*/  LOP3.LUT P0, RZ, R8, 0x1f, RZ, 0xc0, !PT ;  /* 0x0000001f08ff7812 */ /* 0x000fe2000780c0ff */
[----:B------:R-:W2:Y:S01]  /*3860*/  S2R R12, SR_CTAID.Y ;  /* 0x00000000000c7919 */ /* 0x000ea20000002600 */
[----:B-1----:R-:W-:Y:S01]  /*3870*/  IMAD R0, R10, R11, RZ ;  /* 0x0000000b0a007224 */ /* 0x002fe200078e02ff */
[----:B------:R-:W-:Y:S01]  /*3880*/  ULDC UR5, c[0x0][0x388] ;  /* 0x0000e20000057ab9 */ /* 0x000fe20000000800 */
[----:B------:R-:W-:Y:S01]  /*3890*/  IMAD.IADD R7, R8, 0x1, -R7 ;  /* 0x0000000108077824 */ /* 0x000fe200078e0a07 */
[----:B------:R-:W-:Y:S01]  /*38a0*/  LOP3.LUT R20, R3, 0x2, RZ, 0xfc, !PT ;  /* 0x0000000203147812 */ /* 0x000fe200078efcff */
[----:B------:R-:W-:Y:S01]  /*38b0*/  IMAD.MOV.U32 R6, RZ, RZ, RZ ;  /* 0x000000ffff067224 */ /* 0x000fe200078e00ff */
[----:B------:R-:W-:Y:S01]  /*38c0*/  CS2R R8, SRZ ;  /* 0x0000000000087805 */ /* 0x000fe2000001ff00 */
[----:B------:R-:W-:Y:S01]  /*38d0*/  IMAD.MOV.U32 R10, RZ, RZ, RZ ;  /* 0x000000ffff0a7224 */ /* 0x000fe200078e00ff */
[----:B------:R-:W-:Y:S01]  /*38e0*/  ISETP.NE.AND P1, PT, R7, RZ, PT ;  /* 0x000000ff0700720c */ /* 0x000fe20003f25270 */
[----:B------:R-:W-:Y:S01]  /*38f0*/  IMAD R0, R5, R0, 0x1 ;  /* 0x0000000105007424 */ /* 0x000fe200078e0200 */
[----:B------:R-:W-:Y:S01]  /*3900*/  ISETP.NE.OR P0, PT, R7, RZ, !P0 ;  /* 0x000000ff0700720c */ /* 0x000fe20004705670 */
[----:B------:R-:W-:-:S02]  /*3910*/  IMAD.MOV.U32 R7, RZ, RZ, 0x1 ;  /* 0x00000001ff077424 */ /* 0x000fc400078e00ff */
[----:B0-----:R-:W-:-:S04]  /*3920*/  IMAD.SHL.U32 R18, R2, 0x40, RZ ;  /* 0x0000004002127824 */ /* 0x001fc800078e00ff */
[----:B------:R-:W-:-:S04]  /*3930*/  IMAD.HI.U32 R2, R18, UR4, RZ ;  /* 0x0000000412027c27 */ /* 0x000fc8000f8e00ff */
[----:B--2---:R-:W-:Y:S01]  /*3940*/  IMAD.SHL.U32 R19, R12, 0x40, RZ ;  /* 0x000000400c137824 */ /* 0x004fe200078e00ff */
[----:B------:R-:W-:-:S07]  /*3950*/  SHF.R.U32.HI R2, RZ, UR5, R2 ;  /* 0x00000005ff027c19 */ /* 0x000fce0008011602 */
.L_x_88:
[----:B------:R-:W0:Y:S01]  /*3960*/  S2R R12, SR_CgaCtaId ;  /* 0x00000000000c7919 */ /* 0x000e220000008800 */
[----:B------:R-:W-:-:S04]  /*3970*/  MOV R11, 0x400 ;  /* 0x00000400000b7802 */ /* 0x000fc80000000f00 */
[----:B0-----:R-:W-:Y:S02]  /*3980*/  LEA R21, R12, R11, 0x18 ;  /* 0x0000000b0c157211 */ /* 0x001fe400078ec0ff */
[----:B------:R-:W-:-:S03]  /*3990*/  SHF.L.U32 R11, R7, 0x1f, RZ ;  /* 0x0000001f070b7819 */ /* 0x000fc600000006ff */
[----:B------:R-:W-:-:S07]  /*39a0*/  IMAD R12, R6, 0x8, R21 ;  /* 0x00000008060c7824 */ /* 0x000fce00078e0215 */
.L_x_85:
[----:B0-----:R0:W1:Y:S02]  /*39b0*/  SYNCS.PHASECHK.TRANS64.TRYWAIT P2, [R12+URZ+0x38070], R11 ;  /* 0x0380700b0c0075a7 */ /* 0x001064000804017f */
[----:B-1----:R-:W-:Y:S05]  /*39c0*/  @!P2 NANOSLEEP.SYNCS 0x989680 ;  /* 0x009896800000a95d */ /* 0x002fea0003900000 */
[----:B------:R-:W1:Y:S02]  /*39d0*/  @!P2 SYNCS.PHASECHK.TRANS64 P2, [R12+URZ+0x38070], R11 ;  /* 0x0380700b0c00a5a7 */ /* 0x000e64000804007f */
[----:B-1----:R-:W-:Y:S05]  /*39e0*/  @!P2 BRA `(.L_x_85) ;  /* 0xfffffffc00f0a947 */ /* 0x002fea000383ffff */
[----:B0-----:R-:W0:Y:S02]  /*39f0*/  @!P1 LDC R11, c[0x0][0x500] ;  /* 0x00014000ff0b9b82 */ /* 0x001e240000000800 */
[----:B0-----:R0:W-:Y:S02]  /*3a00*/  @!P1 SYNCS.ARRIVE.TRANS64 RZ, [R12+URZ+0x38000], R11 ;  /* 0x0380000b0cff99a7 */ /* 0x0011e4000800003f */
[----:B0-----:R-:W-:-:S04]  /*3a10*/  PRMT R11, R20, 0x9910, RZ ;  /* 0x00009910140b7816 */ /* 0x001fc800000000ff */
[----:B------:R-:W-:-:S13]  /*3a20*/  ISETP.NE.AND P2, PT, R11, 0x2, PT ;  /* 0x000000020b00780c */ /* 0x000fda0003f45270 */
[----:B------:R-:W-:Y:S05]  /*3a30*/  @P2 BRA `(.L_x_86) ;  /* 0x0000000000042947 */ /* 0x000fea0003800000 */
[----:B------:R-:W-:Y:S01]  /*3a40*/  BPT.TRAP 0x1 ;  /* 0x000000040000795c */ /* 0x000fe20000300000 */
.L_x_86:
[----:B------:R-:W-:Y:S05]  /*3a50*/  @P0 BRA `(.L_x_87) ;  /* 0x0000000000040947 */ /* 0x000fea0003800000 */
[----:B------:R-:W-:Y:S01]  /*3a60*/  BPT.TRAP 0x1 ;  /* 0x000000040000795c */ /* 0x000fe20000300000 */
.L_x_87:
[----:B------:R-:W0:Y:S01]  /*3a70*/  LDC R13, c[0x0][0x380] ;  /* 0x0000e000ff0d7b82 */ /* 0x000e220000000800 */
[----:B------:R-:W-:Y:S01]  /*3a80*/  R2UR UR4, R2 ;  /* 0x00000000020472ca */ /* 0x000fe200000e0000 */
[----:B------:R-:W-:Y:S01]  /*3a90*/  ULDC UR20, c[0x0][0x38c] ;  /* 0x0000e30000147ab9 */ /* 0x000fe20000000800 */
[----:B------:R-:W-:Y:S01]  /*3aa0*/  R2UR UR5, R18 ;  /* 0x00000000120572ca */ /* 0x000fe200000e0000 */
[----:B------:R-:W-:Y:S01]  /*3ab0*/  UISETP.NE.AND UP0, UPT, UR20, 0x1, UPT ;  /* 0x000000011400788c */ /* 0x000fe2000bf05270 */
[----:B------:R-:W-:Y:S01]  /*3ac0*/  R2UR UR17, R12 ;  /* 0x000000000c1172ca */ /* 0x000fe200000e0000 */
[C---:B------:R-:W-:Y:S01]  /*3ad0*/  VIADD R12, R10.reuse, 0x1 ;  /* 0x000000010a0c7836 */ /* 0x040fe20000000000 */
[----:B------:R-:W-:Y:S01]  /*3ae0*/  R2UR UR18, R10 ;  /* 0x000000000a1272ca */ /* 0x000fe200000e0000 */
[----:B------:R-:W1:Y:S01]  /*3af0*/  LDC.64 R14, c[0x0][0x3b8] ;  /* 0x0000ee00ff0e7b82 */ /* 0x000e620000000a00 */
[----:B------:R-:W-:Y:S01]  /*3b00*/  R2UR UR10, R21 ;  /* 0x00000000150a72ca */ /* 0x000fe200000e0000 */
[----:B------:R-:W-:Y:S01]  /*3b10*/  VIADD R0, R0, 0xffffffff ;  /* 0xffffffff00007836 */ /* 0x000fe20000000000 */
[----:B------:R-:W-:Y:S01]  /*3b20*/  R2UR UR16, R6 ;  /* 0x00000000061072ca */ /* 0x000fe200000e0000 */
[----:B------:R-:W-:Y:S01]  /*3b30*/  ULDC.64 UR24, c[0x0][0x198] ;  /* 0x0000660000187ab9 */ /* 0x000fe20000000a00 */
[----:B------:R-:W-:Y:S01]  /*3b40*/  R2UR UR12, R9 ;  /* 0x00000000090c72ca */ /* 0x000fe200000e0000 */
[----:B------:R-:W-:Y:S01]  /*3b50*/  ULDC.64 UR14, c[0x0][0x3b0] ;  /* 0x0000ec00000e7ab9 */ /* 0x000fe20000000a00 */
[----:B------:R-:W-:Y:S01]  /*3b60*/  @UP0 ULDC.64 UR8, c[0x0][0x390] ;  /* 0x0000e40000080ab9 */ /* 0x000fe20000000a00 */
[----:B------:R-:W1:Y:S01]  /*3b70*/  LDC.64 R16, c[0x0][0x3d8] ;  /* 0x0000f600ff107b82 */ /* 0x000e620000000a00 */
[----:B------:R-:W-:Y:S01]  /*3b80*/  R2UR UR11, R19 ;  /* 0x00000000130b72ca */ /* 0x000fe200000e0000 */
[----:B------:R-:W-:Y:S01]  /*3b90*/  ULDC.64 UR22, c[0x0][0x3d0] ;  /* 0x0000f40000167ab9 */ /* 0x000fe20000000a00 */
[----:B------:R-:W-:Y:S01]  /*3ba0*/  R2UR UR13, R8 ;  /* 0x00000000080d72ca */ /* 0x000fe200000e0000 */
[----:B------:R-:W-:Y:S01]  /*3bb0*/  VIADD R6, R6, 0x1 ;  /* 0x0000000106067836 */ /* 0x000fe20000000000 */
[----:B------:R-:W-:Y:S01]  /*3bc0*/  ISETP.GT.AND P5, PT, R0, 0x1, PT ;  /* 0x000000010000780c */ /* 0x000fe20003fa4270 */
[----:B------:R-:W-:Y:S01]  /*3bd0*/  USHF.L.U32 UR18, UR18, 0x6, URZ ;  /* 0x0000000612127899 */ /* 0x000fe2000800063f */
[----:B0-----:R-:W-:Y:S01]  /*3be0*/  ISETP.NE.AND P2, PT, R13, 0x1, PT ;  /* 0x000000010d00780c */ /* 0x001fe20003f45270 */
[----:B------:R-:W-:Y:S01]  /*3bf0*/  ULEA UR16, UR16, UR10, 0xd ;  /* 0x0000000a10107291 */ /* 0x000fe2000f8e683f */
[C---:B------:R-:W-:Y:S01]  /*3c00*/  ISETP.NE.AND P4, PT, R6.reuse, 0xe, PT ;  /* 0x0000000e0600780c */ /* 0x040fe20003f85270 */
[----:B------:R-:W-:Y:S01]  /*3c10*/  UIADD3 UR17, UR17, 0x38000, URZ ;  /* 0x0003800011117890 */ /* 0x000fe2000fffe03f */
[----:B------:R-:W-:Y:S01]  /*3c20*/  UMOV UR26, 0x0 ;  /* 0x00000000001a7882 */ /* 0x000fe20000000000 */
[----:B------:R-:W-:Y:S01]  /*3c30*/  UMOV UR27, 0x10000000 ;  /* 0x10000000001b7882 */ /* 0x000fe20000000000 */
[----:B------:R-:W-:Y:S01]  /*3c40*/  UMOV UR10, UR18 ;  /* 0x00000012000a7c82 */ /* 0x000fe20008000000 */
[----:B------:R-:W-:-:S06]  /*3c50*/  SEL R6, R6, RZ, P4 ;  /* 0x000000ff06067207 */ /* 0x000fcc0002000000 */
[----:B------:R-:W-:Y:S01]  /*3c60*/  @P2 IMAD.U32 R11, RZ, RZ, UR4 ;  /* 0x00000004ff0b2e24 */ /* 0x000fe2000f8e00ff */
[----:B------:R-:W-:Y:S01]  /*3c70*/  UIADD3 UR4, UP1, UR24, 0xf0, URZ ;  /* 0x000000f018047890 */ /* 0x000fe2000ff3e03f */
[----:B-1----:R-:W-:Y:S01]  /*3c80*/  IMAD R10, R8, R15, R17 ;  /* 0x0000000f080a7224 */ /* 0x002fe200078e0211 */
[----:B------:R-:W-:Y:S02]  /*3c90*/  UIADD3 UR24, UP2, UR24, 0x1f0, URZ ;  /* 0x000001f018187890 */ /* 0x000fe4000ff5e03f */
[----:B------:R-:W-:Y:S01]  /*3ca0*/  @P2 R2UR UR5, R11 ;  /* 0x000000000b0522ca */ /* 0x000fe200000e0000 */
[----:B------:R-:W-:Y:S01]  /*3cb0*/  IMAD R11, R9, R14, R16 ;  /* 0x0000000e090b7224 */ /* 0x000fe200078e0210 */
[----:B------:R-:W-:Y:S01]  /*3cc0*/  ISETP.NE.AND P2, PT, R12, R5, PT ;  /* 0x000000050c00720c */ /* 0x000fe20003f45270 */
[----:B------:R-:W0:Y:S03]  /*3cd0*/  LDC R14, c[0x0][0x3c8] ;  /* 0x0000f200ff0e7b82 */ /* 0x000e260000000800 */
[----:B------:R-:W-:Y:S01]  /*3ce0*/  PRMT R10, R11, 0x40, R10 ;  /* 0x000000400b0a7816 */ /* 0x000fe2000000000a */
[----:B------:R-:W-:-:S06]  /*3cf0*/  VIADD R11, R9, 0x1 ;  /* 0x00000001090b7836 */ /* 0x000fcc0000000000 */
[----:B------:R-:W-:Y:S02]  /*3d00*/  UIADD3 UR6, -UR5, URZ, URZ ;  /* 0x0000003f05067290 */ /* 0x000fe4000fffe13f */
[----:B------:R-:W-:Y:S01]  /*3d10*/  UMOV UR21, UR5 ;  /* 0x0000000500157c82 */ /* 0x000fe20008000000 */
[----:B------:R-:W-:-:S03]  /*3d20*/  @P2 IMAD.MOV R11, RZ, RZ, R9 ;  /* 0x000000ffff0b2224 */ /* 0x000fc600078e0209 */
[----:B------:R-:W-:Y:S01]  /*3d30*/  IMAD R13, R13, UR6, R18 ;  /* 0x000000060d0d7c24 */ /* 0x000fe2000f8e0212 */
[----:B------:R-:W-:Y:S02]  /*3d40*/  UIMAD.WIDE.U32 UR6, UR5, UR8, URZ ;  /* 0x00000008050672a5 */ /* 0x000fe4000f8e003f */
[----:B------:R-:W-:Y:S02]  /*3d50*/  UIADD3 UR8, UR16, 0x1c000, URZ ;  /* 0x0001c00010087890 */ /* 0x000fe4000fffe03f */
[----:B------:R-:W-:Y:S01]  /*3d60*/  @UP0 USHF.R.U32.HI UR21, URZ, UR9, UR7 ;  /* 0x000000093f150299 */ /* 0x000fe20008011607 */
[----:B------:R-:W-:Y:S01]  /*3d70*/  R2UR UR19, R13 ;  /* 0x000000000d1372ca */ /* 0x000fe200000e0000 */
[----:B------:R-:W-:Y:S01]  /*3d80*/  VIADD R13, R8, 0x1 ;  /* 0x00000001080d7836 */ /* 0x000fe20000000000 */
[----:B------:R-:W-:Y:S01]  /*3d90*/  R2UR UR7, R10 ;  /* 0x000000000a0772ca */ /* 0x000fe200000e0000 */
[----:B------:R-:W-:Y:S01]  /*3da0*/  UIADD3 UR6, -UR21, URZ, URZ ;  /* 0x0000003f15067290 */ /* 0x000fe2000fffe13f */
[C---:B0-----:R-:W-:Y:S01]  /*3db0*/  ISETP.NE.AND P3, PT, R11.reuse, R14, PT ;  /* 0x0000000e0b00720c */ /* 0x041fe20003f65270 */
[----:B------:R-:W-:Y:S01]  /*3dc0*/  UMOV UR9, UR17 ;  /* 0x0000001100097c82 */ /* 0x000fe20008000000 */
[----:B------:R-:W-:Y:S01]  /*3dd0*/  SEL R10, RZ, 0x1, P4 ;  /* 0x00000001ff0a7807 */ /* 0x000fe20002000000 */
[----:B------:R-:W-:Y:S01]  /*3de0*/  UIMAD UR20, UR20, UR6, UR5 ;  /* 0x00000006141472a4 */ /* 0x000fe2000f8e0205 */
[----:B------:R-:W-:Y:S01]  /*3df0*/  SEL R9, R11, RZ, P3 ;  /* 0x000000ff0b097207 */ /* 0x000fe20001800000 */
[----:B------:R-:W-:Y:S01]  /*3e00*/  UIADD3.X UR5, URZ, UR25, URZ, UP1, !UPT ;  /* 0x000000193f057290 */ /* 0x000fe20008ffe43f */
[----:B------:R-:W-:Y:S01]  /*3e10*/  LOP3.LUT R7, R7, R10, RZ, 0x3c, !PT ;  /* 0x0000000a07077212 */ /* 0x000fe200078e3cff */
[----:B------:R-:W-:Y:S01]  /*3e20*/  UIMAD UR20, UR20, UR15, UR23 ;  /* 0x0000000f141472a4 */ /* 0x000fe2000f8e0217 */
[----:B------:R-:W-:Y:S01]  /*3e30*/  SEL R10, R12, RZ, P2 ;  /* 0x000000ff0c0a7207 */ /* 0x000fe20001000000 */
[----:B------:R-:W-:-:S02]  /*3e40*/  UIMAD UR19, UR19, UR14, UR22 ;  /* 0x0000000e131372a4 */ /* 0x000fc4000f8e0216 */
[----:B------:R-:W-:Y:S02]  /*3e50*/  UPRMT UR6, UR7, 0x5410, URZ ;  /* 0x0000541007067896 */ /* 0x000fe4000800003f */
[----:B------:R-:W-:Y:S01]  /*3e60*/  UIADD3.X UR25, URZ, UR25, URZ, UP2, !UPT ;  /* 0x000000193f197290 */ /* 0x000fe200097fe43f */
[----:B------:R-:W-:-:S04]  /*3e70*/  @P3 IMAD.MOV R13, RZ, RZ, R8 ;  /* 0x000000ffff0d3224 */ /* 0x000fc800078e0208 */
[----:B------:R-:W-:Y:S02]  /*3e80*/  IMAD.MOV.U32 R8, RZ, RZ, R13 ;  /* 0x000000ffff087224 */ /* 0x000fe400078e000d */
[----:B------:R0:W-:Y:S02]  /*3e90*/  UTMALDG.4D.IM2COL [UR16], [UR4], UR6 ;  /* 0x00000010040073b4 */ /* 0x0001e40008058006 */
[----:B------:R0:W-:Y:S02]  /*3ea0*/  UTMALDG.4D [UR8], [UR24], desc[UR26] ;  /* 0x00001a08180075b4 */ /* 0x0001e40008019000 */
[----:B0-----:R-:W-:Y:S05]  /*3eb0*/  @P5 BRA `(.L_x_88) ;  /* 0xfffffff800a85947 */ /* 0x001fea000383ffff */
.L_x_84:
[----:B------:R-:W-:Y:S05]  /*3ec0*/  BSYNC B0 ;  /* 0x0000000000007941 */ /* 0x000fea0003800000 */
.L_x_83:
[----:B------:R-:W-:Y:S01]  /*3ed0*/  ISETP.GE.U32.AND P0, PT, R4, 0xe, PT ;  /* 0x0000000e0400780c */ /* 0x000fe20003f06070 */
[----:B------:R-:W-:-:S12]  /*3ee0*/  IMAD.MOV.U32 R5, RZ, RZ, 0x1 ;  /* 0x00000001ff057424 */ /* 0x000fd800078e00ff */
[----:B------:R-:W-:Y:S05]  /*3ef0*/  @!P0 BRA `(.L_x_89) ;  /* 0x00000000001c8947 */ /* 0x000fea0003800000 */
[----:B------:R-:W-:-:S05]  /*3f00*/  SHF.R.U32.HI R6, RZ, 0x1, R4 ;  /* 0x00000001ff067819 */ /* 0x000fca0000011604 */
[----:B------:R-:W-:-:S05]  /*3f10*/  IMAD.WIDE.U32 R6, R6, -0x6db6db6d, RZ ;  /* 0x9249249306067825 */ /* 0x000fca00078e00ff */
[----:B-1---5:R-:W-:-:S04]  /*3f20*/  SHF.R.U32.HI R0, RZ, 0x2, R7 ;  /* 0x00000002ff007819 */ /* 0x022fc80000011607 */
[----:B------:R-:W-:-:S04]  /*3f30*/  LOP3.LUT R0, R0, 0x1, RZ, 0xc0, !PT ;  /* 0x0000000100007812 */ /* 0x000fc800078ec0ff */
[----:B------:R-:W-:-:S04]  /*3f40*/  ISETP.NE.U32.AND P0, PT, R0, 0x1, PT ;  /* 0x000000010000780c */ /* 0x000fc80003f05070 */
[----:B------:R-:W-:-:S04]  /*3f50*/  ISETP.NE.U32.AND.EX P0, PT, RZ, RZ, PT, P0 ;  /* 0x000000ffff00720c */ /* 0x000fc80003f05100 */
[----:B------:R-:W-:-:S09]  /*3f60*/  SEL R5, RZ, 0x1, !P0 ;  /* 0x00000001ff057807 */ /* 0x000fd20004000000 */
.L_x_89:
[----:B------:R-:W-:Y:S05]  /*3f70*/  WARPSYNC.ALL ;  /* 0x0000000000007948 */ /* 0x000fea0003800000 */
[----:B------:R-:W-:-:S13]  /*3f80*/  ELECT P0, URZ, PT ;  /* 0x00000000003f782f */ /* 0x000fda0003800000 */
[----:B------:R-:W-:Y:S05]  /*3f90*/  @!P0 EXIT ;  /* 0x000000000000894d */ /* 0x000fea0003800000 */
[----:B------:R-:W-:-:S04]  /*3fa0*/  LOP3.LUT R3, R3, 0x2, RZ, 0xfc, !PT ;  /* 0x0000000203037812 */ /* 0x000fc800078efcff */
[----:B------:R-:W-:-:S13]  /*3fb0*/  ISETP.NE.AND P0, PT, R3, 0x3, PT ;  /* 0x000000030300780c */ /* 0x000fda0003f05270 */
[----:B------:R-:W-:Y:S05]  /*3fc0*/  @!P0 BRA `(.L_x_90) ;  /* 0x0000000000048947 */ /* 0x000fea0003800000 */
[----:B------:R-:W-:Y:S01]  /*3fd0*/  BPT.TRAP 0x1 ;  /* 0x000000040000795c */ /* 0x000fe20000300000 */
.L_x_90:
[----:B------:R-:W0:Y:S01]  /*3fe0*/  S2R R7, SR_CgaCtaId ;  /* 0x0000000000077919 */ /* 0x000e220000008800 */
[----:B---3-5:R-:W-:Y:S02]  /*3ff0*/  SHF.R.U32.HI R2, RZ, 0x1, R4 ;  /* 0x00000001ff027819 */ /* 0x028fe40000011604 */
[----:B-1----:R-:W-:-:S03]  /*4000*/  MOV R0, 0x400 ;  /* 0x0000040000007802 */ /* 0x002fc60000000f00 */
[----:B------:R-:W-:-:S05]  /*4010*/  IMAD.WIDE.U32 R2, R2, -0x6db6db6d, RZ ;  /* 0x9249249302027825 */ /* 0x000fca00078e00ff */
[----:B------:R-:W-:-:S05]  /*4020*/  SHF.R.U32.HI R3, RZ, 0x2, R3 ;  /* 0x00000002ff037819 */ /* 0x000fca0000011603 */
[----:B------:R-:W-:Y:S01]  /*4030*/  IMAD R3, R3, -0xe, R4 ;  /* 0xfffffff203037824 */ /* 0x000fe200078e0204 */
[----:B0-----:R-:W-:Y:S02]  /*4040*/  LEA R0, R7, R0, 0x18 ;  /* 0x0000000007007211 */ /* 0x001fe400078ec0ff */
[----:B------:R-:W-:-:S03]  /*4050*/  SHF.L.U32 R7, R5, 0x1f, RZ ;  /* 0x0000001f05077819 */ /* 0x000fc600000006ff */
[----:B------:R-:W-:-:S04]  /*4060*/  VIADD R0, R0, 0x38070 ;  /* 0x0003807000007836 */ /* 0x000fc80000000000 */
[----:B------:R-:W-:-:S07]  /*4070*/  IMAD R2, R3, 0x8, R0 ;  /* 0x0000000803027824 */ /* 0x000fce00078e0200 */
.L_x_91:
[----:B0-----:R0:W1:Y:S02]  /*4080*/  SYNCS.PHASECHK.TRANS64.TRYWAIT P0, [R2+URZ], R7 ;  /* 0x00000007020075a7 */ /* 0x001064000800017f */
[----:B-1----:R-:W-:Y:S05]  /*4090*/  @!P0 NANOSLEEP.SYNCS 0x989680 ;  /* 0x009896800000895d */ /* 0x002fea0003900000 */
[----:B------:R-:W1:Y:S02]  /*40a0*/  @!P0 SYNCS.PHASECHK.TRANS64 P0, [R2+URZ], R7 ;  /* 0x00000007020085a7 */ /* 0x000e64000800007f */
[----:B-1----:R-:W-:Y:S05]  /*40b0*/  @!P0 BRA `(.L_x_91) ;  /* 0xfffffffc00f08947 */ /* 0x002fea000383ffff */
[----:B------:R-:W-:-:S05]  /*40c0*/  VIADD R3, R3, 0x1 ;  /* 0x0000000103037836 */ /* 0x000fca0000000000 */
[----:B------:R-:W-:-:S04]  /*40d0*/  ISETP.NE.AND P0, PT, R3, 0xe, PT ;  /* 0x0000000e0300780c */ /* 0x000fc80003f05270 */
[----:B0-----:R-:W-:Y:S02]  /*40e0*/  SEL R2, RZ, 0x1, P0 ;  /* 0x00000001ff027807 */ /* 0x001fe40000000000 */
[----:B------:R-:W-:Y:S02]  /*40f0*/  SEL R3, R3, RZ, P0 ;  /* 0x000000ff03037207 */ /* 0x000fe40000000000 */
[----:B------:R-:W-:-:S03]  /*4100*/  LOP3.LUT R7, R5, R2, RZ, 0x3c, !PT ;  /* 0x0000000205077212 */ /* 0x000fc600078e3cff */
[----:B------:R-:W-:Y:S01]  /*4110*/  IMAD R2, R3, 0x8, R0 ;  /* 0x0000000803027824 */ /* 0x000fe200078e0200 */
[----:B------:R-:W-:-:S07]  /*4120*/  SHF.L.U32 R5, R7, 0x1f, RZ ;  /* 0x0000001f07057819 */ /* 0x000fce00000006ff */
.L_x_92:
        /* <DEDUP_REMOVED lines=11> */
.L_x_93:
        /* <DEDUP_REMOVED lines=11> */
.L_x_94:
        /* <DEDUP_REMOVED lines=11> */
.L_x_95:
        /* <DEDUP_REMOVED lines=11> */
.L_x_96:
        /* <DEDUP_REMOVED lines=11> */
.L_x_97:
        /* <DEDUP_REMOVED lines=11> */
.L_x_98:
        /* <DEDUP_REMOVED lines=11> */
.L_x_99:
        /* <DEDUP_REMOVED lines=11> */
.L_x_100:
        /* <DEDUP_REMOVED lines=11> */
.L_x_101:
        /* <DEDUP_REMOVED lines=11> */
.L_x_102:
        /* <DEDUP_REMOVED lines=11> */
.L_x_103:
        /* <DEDUP_REMOVED lines=11> */
.L_x_104:
[----:B0-----:R0:W1:Y:S02]  /*4970*/  SYNCS.PHASECHK.TRANS64.TRYWAIT P0, [R3+URZ], R0 ;  /* 0x00000000030075a7 */ /* 0x001064000800017f */
[----:B-1----:R-:W-:Y:S05]  /*4980*/  @!P0 NANOSLEEP.SYNCS 0x989680 ;  /* 0x009896800000895d */ /* 0x002fea0003900000 */
[----:B------:R-:W1:Y:S02]  /*4990*/  @!P0 SYNCS.PHASECHK.TRANS64 P0, [R3+URZ], R0 ;  /* 0x00000000030085a7 */ /* 0x000e64000800007f */
[----:B-1----:R-:W-:Y:S05]  /*49a0*/  @P0 EXIT ;  /* 0x000000000000094d */ /* 0x002fea0003800000 */
[----:B------:R-:W-:Y:S05]  /*49b0*/  BRA `(.L_x_104) ;  /* 0xfffffffc00ec7947 */ /* 0x000fea000383ffff */
.L_x_105:
[----:B------:R-:W-:-:S00]  /*49c0*/  BRA `(.L_x_105) ;  /* 0xfffffffc00fc7947 */ /* 0x000fc0000383ffff */
[----:B------:R-:W-:-:S00]  /*49d0*/  NOP ;  /* 0x0000000000007918 */ /* 0x000fc00000000000 */
        /* <DEDUP_REMOVED lines=10> */
.L_x_106:


//--------------------- .nv.shared._ZN7cutlass13device_kernelINS_4conv6kernel13ConvUniversalINS1_16ConvProblemShapeILNS1_8OperatorE0ELi2EEENS1_10collective14CollectiveConvINS1_46MainloopSm90TmaGmmaWarpSpecializedImplicitGemmILS5_0ELi14ELi2EN4cute5tupleIJNSA_1CILi1EEESD_SD_EEENS1_36KernelImplicitTmaWarpSpecializedSm90ELi1EEENSB_IJNSC_ILi64EEESH_NSB_IJSH_EEEEEENS_10bfloat16_tESK_NSA_8TiledMMAINSA_8MMA_AtomIJNSA_4SM904GMMA27MMA_64x64x16_F32BF16BF16_SSILNSO_5MajorE0ELSQ_0ELNSO_7ScaleInE1ELSR_1EEEEEENSA_6LayoutISE_NSB_IJNSC_ILi0EEESV_SV_EEEEENSB_IJNSA_10UnderscoreESY_SY_EEEEENS7_6detail26Sm90ImplicitGemmTileTraitsINSA_20SM90_TMA_LOAD_IM2COLENSA_14ComposedLayoutINSA_7SwizzleILi3ELi4ELi3EEENSA_18smem_ptr_flag_bitsILi16EEENSU_INSB_IJNSB_IJNSC_ILi8EEES19_EEENSB_IJSH_SD_EEENSB_IJSD_NSC_ILi14EEEEEEEEENSB_IJNSB_IJSH_NSC_ILi512EEEEEENSB_IJSD_SV_EEENSB_IJSV_NSC_ILi4096EEEEEEEEEEEEEvEENS12_INSA_13SM90_TMA_LOADES1M_vEEEENS_8epilogue10collective6detail29Sm90TmaWarpSpecializedAdapterINS1S_15DefaultEpilogueISK_NSB_IJNSB_IJlllEEESD_SV_EEES1X_NS1R_6thread17LinearCombinationISK_Li1EffLNS1Y_9ScaleType4KindE0ELNS_15FloatRoundStyleE2ESK_EENS_4gemm15EpilogueDefaultEEEEEvvEEEEvNT_6ParamsE --------------------------
	.section	.nv.shared._ZN7cutlass13device_kernelINS_4conv6kernel13ConvUniversalINS1_16ConvProblemShapeILNS1_8OperatorE0ELi2EEENS1_10collective14CollectiveConvINS1_46MainloopSm90TmaGmmaWarpSpecializedImplicitGemmILS5_0ELi14ELi2EN4cute5tupleIJNSA_1CILi1EEESD_SD_EEENS1_36KernelImplicitTmaWarpSpecializedSm90ELi1EEENSB_IJNSC_ILi64EEESH_NSB_IJSH_EEEEEENS_10bfloat16_tESK_NSA_8TiledMMAINSA_8MMA_AtomIJNSA_4SM904GMMA27MMA_64x64x16_F32BF16BF16_SSILNSO_5MajorE0ELSQ_0ELNSO_7ScaleInE1ELSR_1EEEEEENSA_6LayoutISE_NSB_IJNSC_ILi0EEESV_SV_EEEEENSB_IJNSA_10UnderscoreESY_SY_EEEEENS7_6detail26Sm90ImplicitGemmTileTraitsINSA_20SM90_TMA_LOAD_IM2COLENSA_14ComposedLayoutINSA_7SwizzleILi3ELi4ELi3EEENSA_18smem_ptr_flag_bitsILi16EEENSU_INSB_IJNSB_IJNSC_ILi8EEES19_EEENSB_IJSH_SD_EEENSB_IJSD_NSC_ILi14EEEEEEEEENSB_IJNSB_IJSH_NSC_ILi512EEEEEENSB_IJSD_SV_EEENSB_IJSV_NSC_ILi4096EEEEEEEEEEEEEvEENS12_INSA_13SM90_TMA_LOADES1M_vEEEENS_8epilogue10collective6detail29Sm90TmaWarpSpecializedAdapterINS1S_15DefaultEpilogueISK_NSB_IJNSB_IJlllEEESD_SV_EEES1X_NS1R_6thread17LinearCombinationISK_Li1EffLNS1Y_9ScaleType4KindE0ELNS_15FloatRoundStyleE2ESK_EENS_4gemm15EpilogueDefaultEEEEEvvEEEEvNT_6ParamsE,"aw",@nobits
	.sectionflags	@""
	.align	16
	.zero		1024


//--------------------- .nv.shared.reserved.0     --------------------------
	.section	.nv.shared.reserved.0,"aw",@nobits
	.weak		__nv_reservedSMEM_offset_0_alias
	.size		__nv_reservedSMEM_offset_0_alias, 0, 0
	.other		__nv_reservedSMEM_offset_0_alias,@"STO_CUDA_RESERVED_SHARED STV_DEFAULT"
__nv_reservedSMEM_offset_0_alias:
	.zero		0


//--------------------- .nv.global                --------------------------
	.section	.nv.global,"aw",@nobits
.nv.global:
	.type		_ZN39_INTERNAL_058319ee_4_k_cu_ab7e013f_27814cute1_E,@object
	.size		_ZN39_INTERNAL_058319ee_4_k_cu_ab7e013f_27814cute1_E,(_ZN39_INTERNAL_058319ee_4_k_cu_ab7e013f_27814cuda3std3__45__cpo6cbeginE - _ZN39_INTERNAL_058319ee_4_k_cu_ab7e013f_27814cute1_E)
_ZN39_INTERNAL_058319ee_4_k_cu_ab7e013f_27814cute1_E:
	.zero		1
	.type		_ZN39_INTERNAL_058319ee_4_k_cu_ab7e013f_27814cuda3std3__45__cpo6cbeginE,@object
	.size		_ZN39_INTERNAL_058319ee_4_k_cu_ab7e013f_27814cuda3std3__45__cpo6cbeginE,(_ZN39_INTERNAL_058319ee_4_k_cu_ab7e013f_27814cuda3std3__48in_placeE - _ZN39_INTERNAL_058319ee_4_k_cu_ab7e013f_27814cuda3std3__45__cpo6cbeginE)
_ZN39_INTERNAL_058319ee_4_k_cu_ab7e013f_27814cuda3std3__45__cpo6cbeginE:
	.zero		1
	.type		_ZN39_INTERNAL_058319ee_4_k_cu_ab7e013f_27814cuda3std3__48in_placeE,@object
	.size		_ZN39_INTERNAL_058319ee_4_k_cu_ab7e013f_27814cuda3std3__48in_placeE,(_ZN39_INTERNAL_058319ee_4_k_cu_ab7e013f_27814cuda3std6ranges3__45__cpo9iter_moveE - _ZN39_INTERNAL_058319ee_4_k_cu_ab7e013f_27814cuda3std3__48in_placeE)
_ZN39_INTERNAL_058319ee_4_k_cu_ab7e013f_27814cuda3std3__48in_placeE:
	.zero		1
	.type		_ZN39_INTERNAL_058319ee_4_k_cu_ab7e013f_27814cuda3std6ranges3__45__cpo9iter_moveE,@object
	.size		_ZN39_INTERNAL_058319ee_4_k_cu_ab7e013f_27814cuda3std6ranges3__45__cpo9iter_moveE,(_ZN39_INTERNAL_058319ee_4_k_cu_ab7e013f_27814cuda3std3__45__cpo5beginE - _ZN39_INTERNAL_058319ee_4_k_cu_ab7e013f_27814cuda3std6ranges3__45__cpo9iter_moveE)
_ZN39_INTERNAL_058319ee_4_k_cu_ab7e013f_27814cuda3std6ranges3__45__cpo9iter_moveE:
	.zero		1
	.type		_ZN39_INTERNAL_058319ee_4_k_cu_ab7e013f_27814cuda3std3__45__cpo5beginE,@object
	.size		_ZN39_INTERNAL_058319ee_4_k_cu_ab7e013f_27814cuda3std3__45__cpo5beginE,(_ZN39_INTERNAL_058319ee_4_k_cu_ab7e013f_27814cuda3std3__441_GLOBAL__N__058319ee_4_k_cu_ab7e013f_27816ignoreE - _ZN39_INTERNAL_058319ee_4_k_cu_ab7e013f_27814cuda3std3__45__cpo5beginE)
_ZN39_INTERNAL_058319ee_4_k_cu_ab7e013f_27814cuda3std3__45__cpo5beginE:
	.zero		1
	.type		_ZN39_INTERNAL_058319ee_4_k_cu_ab7e013f_27814cuda3std3__441_GLOBAL__N__058319ee_4_k_cu_ab7e013f_27816ignoreE,@object
	.size		_ZN39_INTERNAL_058319ee_4_k_cu_ab7e013f_27814cuda3std3__441_GLOBAL__N__058319ee_4_k_cu_ab7e013f_27816ignoreE,(_ZN39_INTERNAL_058319ee_4_k_cu_ab7e013f_27814cute7productE - _ZN39_INTERNAL_058319ee_4_k_cu_ab7e013f_27814cuda3std3__441_GLOBAL__N__058319ee_4_k_cu_ab7e013f_27816ignoreE)
_ZN39_INTERNAL_058319ee_4_k_cu_ab7e013f_27814cuda3std3__441_GLOBAL__N__058319ee_4_k_cu_ab7e013f_27816ignoreE:
	.zero		1
	.type		_ZN39_INTERNAL_058319ee_4_k_cu_ab7e013f_27814cute7productE,@object
	.size		_ZN39_INTERNAL_058319ee_4_k_cu_ab7e013f_27814cute7productE,(_ZN39_INTERNAL_058319ee_4_k_cu_ab7e013f_27814cuda3std3__45__cpo3endE - _ZN39_INTERNAL_058319ee_4_k_cu_ab7e013f_27814cute7productE)
_ZN39_INTERNAL_058319ee_4_k_cu_ab7e013f_27814cute7productE:
	.zero		1
	.type		_ZN39_INTERNAL_058319ee_4_k_cu_ab7e013f_27814cuda3std3__45__cpo3endE,@object
	.size		_ZN39_INTERNAL_058319ee_4_k_cu_ab7e013f_27814cuda3std3__45__cpo3endE,(_ZN39_INTERNAL_058319ee_4_k_cu_ab7e013f_27814cuda3std3__419piecewise_constructE - _ZN39_INTERNAL_058319ee_4_k_cu_ab7e013f_27814cuda3std3__45__cpo3endE)
_ZN39_INTERNAL_058319ee_4_k_cu_ab7e013f_27814cuda3std3__45__cpo3endE:
	.zero		1
	.type		_ZN39_INTERNAL_058319ee_4_k_cu_ab7e013f_27814cuda3std3__419piecewise_constructE,@object
	.size		_ZN39_INTERNAL_058319ee_4_k_cu_ab7e013f_27814cuda3std3__419piecewise_constructE,(_ZN39_INTERNAL_058319ee_4_k_cu_ab7e013f_27814cuda3std3__45__cpo4cendE - _ZN39_INTERNAL_058319ee_4_k_cu_ab7e013f_27814cuda3std3__419piecewise_constructE)
_ZN39_INTERNAL_058319ee_4_k_cu_ab7e013f_27814cuda3std3__419piecewise_constructE:
	.zero		1
	.type		_ZN39_INTERNAL_058319ee_4_k_cu_ab7e013f_27814cuda3std3__45__cpo4cendE,@object
	.size		_ZN39_INTERNAL_058319ee_4_k_cu_ab7e013f_27814cuda3std3__45__cpo4cendE,(_ZN39_INTERNAL_058319ee_4_k_cu_ab7e013f_27814cuda3std6ranges3__45__cpo4swapE - _ZN39_INTERNAL_058319ee_4_k_cu_ab7e013f_27814cuda3std3__45__cpo4cendE)
_ZN39_INTERNAL_058319ee_4_k_cu_ab7e013f_27814cuda3std3__45__cpo4cendE:
	.zero		1
	.type		_ZN39_INTERNAL_058319ee_4_k_cu_ab7e013f_27814cuda3std6ranges3__45__cpo4swapE,@object
	.size		_ZN39_INTERNAL_058319ee_4_k_cu_ab7e013f_27814cuda3std6ranges3__45__cpo4swapE,(.L_7 - _ZN39_INTERNAL_058319ee_4_k_cu_ab7e013f_27814cuda3std6ranges3__45__cpo4swapE)
_ZN39_INTERNAL_058319ee_4_k_cu_ab7e013f_27814cuda3std6ranges3__45__cpo4swapE:
	.zero		1
.L_7:


//--------------------- .nv.constant0._ZN7cutlass13device_kernelINS_4conv6kernel13ConvUniversalINS1_16ConvProblemShapeILNS1_8OperatorE0ELi2EEENS1_10collective14CollectiveConvINS1_46MainloopSm90TmaGmmaWarpSpecializedImplicitGemmILS5_0ELi14ELi2EN4cute5tupleIJNSA_1CILi1EEESD_SD_EEENS1_36KernelImplicitTmaWarpSpecializedSm90ELi1EEENSB_IJNSC_ILi64EEESH_NSB_IJSH_EEEEEENS_10bfloat16_tESK_NSA_8TiledMMAINSA_8MMA_AtomIJNSA_4SM904GMMA27MMA_64x64x16_F32BF16BF16_SSILNSO_5MajorE0ELSQ_0ELNSO_7ScaleInE1ELSR_1EEEEEENSA_6LayoutISE_NSB_IJNSC_ILi0EEESV_SV_EEEEENSB_IJNSA_10UnderscoreESY_SY_EEEEENS7_6detail26Sm90ImplicitGemmTileTraitsINSA_20SM90_TMA_LOAD_IM2COLENSA_14ComposedLayoutINSA_7SwizzleILi3ELi4ELi3EEENSA_18smem_ptr_flag_bitsILi16EEENSU_INSB_IJNSB_IJNSC_ILi8EEES19_EEENSB_IJSH_SD_EEENSB_IJSD_NSC_ILi14EEEEEEEEENSB_IJNSB_IJSH_NSC_ILi512EEEEEENSB_IJSD_SV_EEENSB_IJSV_NSC_ILi4096EEEEEEEEEEEEEvEENS12_INSA_13SM90_TMA_LOADES1M_vEEEENS_8epilogue10collective6detail29Sm90TmaWarpSpecializedAdapterINS1S_15DefaultEpilogueISK_NSB_IJNSB_IJlllEEESD_SV_EEES1X_NS1R_6thread17LinearCombinationISK_Li1EffLNS1Y_9ScaleType4KindE0ELNS_15FloatRoundStyleE2ESK_EENS_4gemm15EpilogueDefaultEEEEEvvEEEEvNT_6ParamsE --------------------------
	.section	.nv.constant0._ZN7cutlass13device_kernelINS_4conv6kernel13ConvUniversalINS1_16ConvProblemShapeILNS1_8OperatorE0ELi2EEENS1_10collective14CollectiveConvINS1_46MainloopSm90TmaGmmaWarpSpecializedImplicitGemmILS5_0ELi14ELi2EN4cute5tupleIJNSA_1CILi1EEESD_SD_EEENS1_36KernelImplicitTmaWarpSpecializedSm90ELi1EEENSB_IJNSC_ILi64EEESH_NSB_IJSH_EEEEEENS_10bfloat16_tESK_NSA_8TiledMMAINSA_8MMA_AtomIJNSA_4SM904GMMA27MMA_64x64x16_F32BF16BF16_SSILNSO_5MajorE0ELSQ_0ELNSO_7ScaleInE1ELSR_1EEEEEENSA_6LayoutISE_NSB_IJNSC_ILi0EEESV_SV_EEEEENSB_IJNSA_10UnderscoreESY_SY_EEEEENS7_6detail26Sm90ImplicitGemmTileTraitsINSA_20SM90_TMA_LOAD_IM2COLENSA_14ComposedLayoutINSA_7SwizzleILi3ELi4ELi3EEENSA_18smem_ptr_flag_bitsILi16EEENSU_INSB_IJNSB_IJNSC_ILi8EEES19_EEENSB_IJSH_SD_EEENSB_IJSD_NSC_ILi14EEEEEEEEENSB_IJNSB_IJSH_NSC_ILi512EEEEEENSB_IJSD_SV_EEENSB_IJSV_NSC_ILi4096EEEEEEEEEEEEEvEENS12_INSA_13SM90_TMA_LOADES1M_vEEEENS_8epilogue10collective6detail29Sm90TmaWarpSpecializedAdapterINS1S_15DefaultEpilogueISK_NSB_IJNSB_IJlllEEESD_SV_EEES1X_NS1R_6thread17LinearCombinationISK_Li1EffLNS1Y_9ScaleType4KindE0ELNS_15FloatRoundStyleE2ESK_EENS_4gemm15EpilogueDefaultEEEEEvvEEEEvNT_6ParamsE,"a",@progbits
	.sectionflags	@""
	.align	4
.nv.constant0._ZN7cutlass13device_kernelINS_4conv6kernel13ConvUniversalINS1_16ConvProblemShapeILNS1_8OperatorE0ELi2EEENS1_10collective14CollectiveConvINS1_46MainloopSm90TmaGmmaWarpSpecializedImplicitGemmILS5_0ELi14ELi2EN4cute5tupleIJNSA_1CILi1EEESD_SD_EEENS1_36KernelImplicitTmaWarpSpecializedSm90ELi1EEENSB_IJNSC_ILi64EEESH_NSB_IJSH_EEEEEENS_10bfloat16_tESK_NSA_8TiledMMAINSA_8MMA_AtomIJNSA_4SM904GMMA27MMA_64x64x16_F32BF16BF16_SSILNSO_5MajorE0ELSQ_0ELNSO_7ScaleInE1ELSR_1EEEEEENSA_6LayoutISE_NSB_IJNSC_ILi0EEESV_SV_EEEEENSB_IJNSA_10UnderscoreESY_SY_EEEEENS7_6detail26Sm90ImplicitGemmTileTraitsINSA_20SM90_TMA_LOAD_IM2COLENSA_14ComposedLayoutINSA_7SwizzleILi3ELi4ELi3EEENSA_18smem_ptr_flag_bitsILi16EEENSU_INSB_IJNSB_IJNSC_ILi8EEES19_EEENSB_IJSH_SD_EEENSB_IJSD_NSC_ILi14EEEEEEEEENSB_IJNSB_IJSH_NSC_ILi512EEEEEENSB_IJSD_SV_EEENSB_IJSV_NSC_ILi4096EEEEEEEEEEEEEvEENS12_INSA_13SM90_TMA_LOADES1M_vEEEENS_8epilogue10collective6detail29Sm90TmaWarpSpecializedAdapterINS1S_15DefaultEpilogueISK_NSB_IJNSB_IJlllEEESD_SV_EEES1X_NS1R_6thread17LinearCombinationISK_Li1EffLNS1Y_9ScaleType4KindE0ELNS_15FloatRoundStyleE2ESK_EENS_4gemm15EpilogueDefaultEEEEEvvEEEEvNT_6ParamsE:
	.zero		1536


//--------------------- SYMBOLS --------------------------

	.type		.nv.reservedSmem.offset0,@object
	.size		.nv.reservedSmem.offset0,0x4
